	.target	sm_100a

	.elftype	@"ET_EXEC"


//--------------------- .note.nv.tkinfo           --------------------------
	.section	.note.nv.tkinfo,"",@"SHT_NOTE"
	.sectionflags	@"SHF_NOTE_NV_TKINFO"
	.tkinfo
        /*0018*/ 	.word	0x00000002
        /*0030*/ 	.string	""
        /*0030*/ 	.string	"ptxas"
        /*0030*/ 	.string	"Cuda compilation tools, release 13.0, V13.0.88"
        /*0030*/ 	.string	"Build cuda_13.0.r13.0/compiler.36424714_0"
        /*0030*/ 	.string	"-arch sm_100a -m 64 "



//--------------------- .note.nv.cuinfo           --------------------------
	.section	.note.nv.cuinfo,"",@"SHT_NOTE"
	.sectionflags	@"SHF_NOTE_NV_CUINFO"
        /*0018*/ 	.short	0x0002
        /*001a*/ 	.short	0x0064
        /*001c*/ 	.short	0x0082
	.zero		2


//--------------------- .nv.info                  --------------------------
	.section	.nv.info,"",@"SHT_CUDA_INFO"
	.align	4


	//----- nvinfo : EIATTR_REGCOUNT
	.align		4
        /*0000*/ 	.byte	0x04, 0x2f
        /*0002*/ 	.short	(.L_19 - .L_18)
	.align		4
.L_18:
        /*0004*/ 	.word	index@(_ZN7cutlass13device_kernelINS_4gemm6kernel13GemmUniversalIN4cute5tupleIJiiiiEEENS1_10collective13CollectiveMmaINS1_46MainloopSm100TmaUmmaWarpSpecializedBlockScaledILi18ELi2ELi2ENS5_IJNS4_1CILi4EEENSA_ILi1EEESC_EEEEENS5_IJNSA_ILi256EEENSA_ILi64EEENSA_ILi128EEEEEENS5_IJNS_12float_e2m1_tENS_13float_ue8m0_tEEEENS5_IJNS5_IJlSC_lEEENS4_6LayoutINS5_IJNS5_IJNS5_IJNSA_ILi32EEESB_EEEiEEESQ_NS5_IJSC_iEEEEEENS5_IJNS5_IJNS5_IJNSA_ILi16EEESB_EEEiEEENS5_IJNS5_IJNSA_ILi0EEESC_EEENSA_ILi512EEEEEENS5_IJSW_iEEEEEEEEEEESL_S13_NS4_8TiledMMAINS4_8MMA_AtomIJNS4_23SM100_MMA_MXF4_2x1SM_SSISJ_SJ_fSK_Li256ELi64ELi32ELNS4_4UMMA5MajorE0ELS18_0ELNS17_7ScaleInE0ELS19_0EEEEEENSN_INS5_IJSC_SC_SC_EEENS5_IJSW_SW_SW_EEEEENS5_IJNS4_10UnderscoreES1F_S1F_EEEEENS5_IJNS4_18SM100_TMA_2SM_LOADES1I_EEENS5_IJNS4_14ComposedLayoutINS4_7SwizzleILi2ELi4ELi3EEENS4_18smem_ptr_flag_bitsILi4EEENSN_INS5_IJNSA_ILi8EEESH_EEENS5_IJSH_SC_EEEEEEENSN_INS5_IJNS5_IJNS5_IJSP_SC_EEENS5_IJSO_NSA_ILi2EEEEEEEEESC_NS5_IJS1V_SC_EEEEEENS5_IJNS5_IJNS5_IJSU_SY_EEESX_EEESW_NS5_IJS1V_SY_EEEEEEEEEEEvNS4_8identityENS5_IJNS4_28SM100_TMA_2SM_LOAD_MULTICASTES27_EEES25_vS26_EENS_8epilogue10collective18CollectiveEpilogueINS2A_23Sm100TmaWarpSpecializedILi3ELi2ELi32ELb1ELb0EEEJNS5_IJSH_SG_SH_EEENS5_IJNSN_ISH_SC_EENSN_ISO_SC_EEEEENS_10bfloat16_tESM_S2J_SM_NS2A_6fusion15FusionCallbacksIS2E_NS2K_17LinearCombinationIS2J_fS2J_fLNS_15FloatRoundStyleE2EEES2F_S2I_JEEENS4_5SM1004TMEM4LOAD26SM100_TMEM_LOAD_32dp32b32xENS4_13SM90_TMA_LOADENS1K_IS1M_NS1N_ILi16EEENSN_INS5_IJS1P_SO_EEENS5_IJSO_SC_EEEEEEENS4_39AutoVectorizingCopyWithAssumedAlignmentILi128EEENS4_14SM90_TMA_STOREES2Z_S31_S31_EEEvvEEEEvNT_6ParamsE)
        /*0008*/ 	.word	0x0000007a


	//----- nvinfo : EIATTR_FRAME_SIZE
	.align		4
.L_19:
        /*000c*/ 	.byte	0x04, 0x11
        /*000e*/ 	.short	(.L_21 - .L_20)
	.align		4
.L_20:
        /*0010*/ 	.word	index@($__internal_2_$__cuda_sm10x_tcgen05_guardrail_trap_unallocated_columns_being_dealloced)
        /*0014*/ 	.word	0x00000000


	//----- nvinfo : EIATTR_FRAME_SIZE
	.align		4
.L_21:
        /*0018*/ 	.byte	0x04, 0x11
        /*001a*/ 	.short	(.L_23 - .L_22)
	.align		4
.L_22:
        /*001c*/ 	.word	index@($__internal_1_$__cuda_sm10x_tcgen05_guardrail_trap_phase_invalid_during_alloc)
        /*0020*/ 	.word	0x00000000


	//----- nvinfo : EIATTR_FRAME_SIZE
	.align		4
.L_23:
        /*0024*/ 	.byte	0x04, 0x11
        /*0026*/ 	.short	(.L_25 - .L_24)
	.align		4
.L_24:
        /*0028*/ 	.word	index@($__internal_0_$__cuda_sm10x_tcgen05_guardrail_trap_col_being_dealloced_not_returned_by_alloc)
        /*002c*/ 	.word	0x00000000


	//----- nvinfo : EIATTR_FRAME_SIZE
	.align		4
.L_25:
        /*0030*/ 	.byte	0x04, 0x11
        /*0032*/ 	.short	(.L_27 - .L_26)
	.align		4
.L_26:
        /*0034*/ 	.word	index@(_ZN7cutlass13device_kernelINS_4gemm6kernel13GemmUniversalIN4cute5tupleIJiiiiEEENS1_10collective13CollectiveMmaINS1_46MainloopSm100TmaUmmaWarpSpecializedBlockScaledILi18ELi2ELi2ENS5_IJNS4_1CILi4EEENSA_ILi1EEESC_EEEEENS5_IJNSA_ILi256EEENSA_ILi64EEENSA_ILi128EEEEEENS5_IJNS_12float_e2m1_tENS_13float_ue8m0_tEEEENS5_IJNS5_IJlSC_lEEENS4_6LayoutINS5_IJNS5_IJNS5_IJNSA_ILi32EEESB_EEEiEEESQ_NS5_IJSC_iEEEEEENS5_IJNS5_IJNS5_IJNSA_ILi16EEESB_EEEiEEENS5_IJNS5_IJNSA_ILi0EEESC_EEENSA_ILi512EEEEEENS5_IJSW_iEEEEEEEEEEESL_S13_NS4_8TiledMMAINS4_8MMA_AtomIJNS4_23SM100_MMA_MXF4_2x1SM_SSISJ_SJ_fSK_Li256ELi64ELi32ELNS4_4UMMA5MajorE0ELS18_0ELNS17_7ScaleInE0ELS19_0EEEEEENSN_INS5_IJSC_SC_SC_EEENS5_IJSW_SW_SW_EEEEENS5_IJNS4_10UnderscoreES1F_S1F_EEEEENS5_IJNS4_18SM100_TMA_2SM_LOADES1I_EEENS5_IJNS4_14ComposedLayoutINS4_7SwizzleILi2ELi4ELi3EEENS4_18smem_ptr_flag_bitsILi4EEENSN_INS5_IJNSA_ILi8EEESH_EEENS5_IJSH_SC_EEEEEEENSN_INS5_IJNS5_IJNS5_IJSP_SC_EEENS5_IJSO_NSA_ILi2EEEEEEEEESC_NS5_IJS1V_SC_EEEEEENS5_IJNS5_IJNS5_IJSU_SY_EEESX_EEESW_NS5_IJS1V_SY_EEEEEEEEEEEvNS4_8identityENS5_IJNS4_28SM100_TMA_2SM_LOAD_MULTICASTES27_EEES25_vS26_EENS_8epilogue10collective18CollectiveEpilogueINS2A_23Sm100TmaWarpSpecializedILi3ELi2ELi32ELb1ELb0EEEJNS5_IJSH_SG_SH_EEENS5_IJNSN_ISH_SC_EENSN_ISO_SC_EEEEENS_10bfloat16_tESM_S2J_SM_NS2A_6fusion15FusionCallbacksIS2E_NS2K_17LinearCombinationIS2J_fS2J_fLNS_15FloatRoundStyleE2EEES2F_S2I_JEEENS4_5SM1004TMEM4LOAD26SM100_TMEM_LOAD_32dp32b32xENS4_13SM90_TMA_LOADENS1K_IS1M_NS1N_ILi16EEENSN_INS5_IJS1P_SO_EEENS5_IJSO_SC_EEEEEEENS4_39AutoVectorizingCopyWithAssumedAlignmentILi128EEENS4_14SM90_TMA_STOREES2Z_S31_S31_EEEvvEEEEvNT_6ParamsE)
        /*0038*/ 	.word	0x00000000


	//----- nvinfo : EIATTR_MIN_STACK_SIZE
	.align		4
.L_27:
        /*003c*/ 	.byte	0x04, 0x12
        /*003e*/ 	.short	(.L_29 - .L_28)
	.align		4
.L_28:
        /*0040*/ 	.word	index@(_ZN7cutlass13device_kernelINS_4gemm6kernel13GemmUniversalIN4cute5tupleIJiiiiEEENS1_10collective13CollectiveMmaINS1_46MainloopSm100TmaUmmaWarpSpecializedBlockScaledILi18ELi2ELi2ENS5_IJNS4_1CILi4EEENSA_ILi1EEESC_EEEEENS5_IJNSA_ILi256EEENSA_ILi64EEENSA_ILi128EEEEEENS5_IJNS_12float_e2m1_tENS_13float_ue8m0_tEEEENS5_IJNS5_IJlSC_lEEENS4_6LayoutINS5_IJNS5_IJNS5_IJNSA_ILi32EEESB_EEEiEEESQ_NS5_IJSC_iEEEEEENS5_IJNS5_IJNS5_IJNSA_ILi16EEESB_EEEiEEENS5_IJNS5_IJNSA_ILi0EEESC_EEENSA_ILi512EEEEEENS5_IJSW_iEEEEEEEEEEESL_S13_NS4_8TiledMMAINS4_8MMA_AtomIJNS4_23SM100_MMA_MXF4_2x1SM_SSISJ_SJ_fSK_Li256ELi64ELi32ELNS4_4UMMA5MajorE0ELS18_0ELNS17_7ScaleInE0ELS19_0EEEEEENSN_INS5_IJSC_SC_SC_EEENS5_IJSW_SW_SW_EEEEENS5_IJNS4_10UnderscoreES1F_S1F_EEEEENS5_IJNS4_18SM100_TMA_2SM_LOADES1I_EEENS5_IJNS4_14ComposedLayoutINS4_7SwizzleILi2ELi4ELi3EEENS4_18smem_ptr_flag_bitsILi4EEENSN_INS5_IJNSA_ILi8EEESH_EEENS5_IJSH_SC_EEEEEEENSN_INS5_IJNS5_IJNS5_IJSP_SC_EEENS5_IJSO_NSA_ILi2EEEEEEEEESC_NS5_IJS1V_SC_EEEEEENS5_IJNS5_IJNS5_IJSU_SY_EEESX_EEESW_NS5_IJS1V_SY_EEEEEEEEEEEvNS4_8identityENS5_IJNS4_28SM100_TMA_2SM_LOAD_MULTICASTES27_EEES25_vS26_EENS_8epilogue10collective18CollectiveEpilogueINS2A_23Sm100TmaWarpSpecializedILi3ELi2ELi32ELb1ELb0EEEJNS5_IJSH_SG_SH_EEENS5_IJNSN_ISH_SC_EENSN_ISO_SC_EEEEENS_10bfloat16_tESM_S2J_SM_NS2A_6fusion15FusionCallbacksIS2E_NS2K_17LinearCombinationIS2J_fS2J_fLNS_15FloatRoundStyleE2EEES2F_S2I_JEEENS4_5SM1004TMEM4LOAD26SM100_TMEM_LOAD_32dp32b32xENS4_13SM90_TMA_LOADENS1K_IS1M_NS1N_ILi16EEENSN_INS5_IJS1P_SO_EEENS5_IJSO_SC_EEEEEEENS4_39AutoVectorizingCopyWithAssumedAlignmentILi128EEENS4_14SM90_TMA_STOREES2Z_S31_S31_EEEvvEEEEvNT_6ParamsE)
        /*0044*/ 	.word	0x00000000
.L_29:


//--------------------- .nv.compat                --------------------------
	.section	.nv.compat,"",@"SHT_CUDA_COMPAT_INFO"
	.align	4
        /*0000*/ 	.byte	0x02, 0x09, 0x01, 0x00, 0x02, 0x02, 0x02, 0x00, 0x02, 0x05, 0x05, 0x00, 0x03, 0x07, 0x01, 0x01
        /*0010*/ 	.byte	0x02, 0x03, 0x01, 0x00, 0x02, 0x06, 0x01, 0x00, 0x04, 0x0b, 0x08, 0x00, 0x09, 0x00, 0x00, 0x00
        /*0020*/ 	.byte	0x00, 0x00, 0x00, 0x00


//--------------------- .nv.info._ZN7cutlass13device_kernelINS_4gemm6kernel13GemmUniversalIN4cute5tupleIJiiiiEEENS1_10collective13CollectiveMmaINS1_46MainloopSm100TmaUmmaWarpSpecializedBlockScaledILi18ELi2ELi2ENS5_IJNS4_1CILi4EEENSA_ILi1EEESC_EEEEENS5_IJNSA_ILi256EEENSA_ILi64EEENSA_ILi128EEEEEENS5_IJNS_12float_e2m1_tENS_13float_ue8m0_tEEEENS5_IJNS5_IJlSC_lEEENS4_6LayoutINS5_IJNS5_IJNS5_IJNSA_ILi32EEESB_EEEiEEESQ_NS5_IJSC_iEEEEEENS5_IJNS5_IJNS5_IJNSA_ILi16EEESB_EEEiEEENS5_IJNS5_IJNSA_ILi0EEESC_EEENSA_ILi512EEEEEENS5_IJSW_iEEEEEEEEEEESL_S13_NS4_8TiledMMAINS4_8MMA_AtomIJNS4_23SM100_MMA_MXF4_2x1SM_SSISJ_SJ_fSK_Li256ELi64ELi32ELNS4_4UMMA5MajorE0ELS18_0ELNS17_7ScaleInE0ELS19_0EEEEEENSN_INS5_IJSC_SC_SC_EEENS5_IJSW_SW_SW_EEEEENS5_IJNS4_10UnderscoreES1F_S1F_EEEEENS5_IJNS4_18SM100_TMA_2SM_LOADES1I_EEENS5_IJNS4_14ComposedLayoutINS4_7SwizzleILi2ELi4ELi3EEENS4_18smem_ptr_flag_bitsILi4EEENSN_INS5_IJNSA_ILi8EEESH_EEENS5_IJSH_SC_EEEEEEENSN_INS5_IJNS5_IJNS5_IJSP_SC_EEENS5_IJSO_NSA_ILi2EEEEEEEEESC_NS5_IJS1V_SC_EEEEEENS5_IJNS5_IJNS5_IJSU_SY_EEESX_EEESW_NS5_IJS1V_SY_EEEEEEEEEEEvNS4_8identityENS5_IJNS4_28SM100_TMA_2SM_LOAD_MULTICASTES27_EEES25_vS26_EENS_8epilogue10collective18CollectiveEpilogueINS2A_23Sm100TmaWarpSpecializedILi3ELi2ELi32ELb1ELb0EEEJNS5_IJSH_SG_SH_EEENS5_IJNSN_ISH_SC_EENSN_ISO_SC_EEEEENS_10bfloat16_tESM_S2J_SM_NS2A_6fusion15FusionCallbacksIS2E_NS2K_17LinearCombinationIS2J_fS2J_fLNS_15FloatRoundStyleE2EEES2F_S2I_JEEENS4_5SM1004TMEM4LOAD26SM100_TMEM_LOAD_32dp32b32xENS4_13SM90_TMA_LOADENS1K_IS1M_NS1N_ILi16EEENSN_INS5_IJS1P_SO_EEENS5_IJSO_SC_EEEEEEENS4_39AutoVectorizingCopyWithAssumedAlignmentILi128EEENS4_14SM90_TMA_STOREES2Z_S31_S31_EEEvvEEEEvNT_6ParamsE --------------------------
	.section	.nv.info._ZN7cutlass13device_kernelINS_4gemm6kernel13GemmUniversalIN4cute5tupleIJiiiiEEENS1_10collective13CollectiveMmaINS1_46MainloopSm100TmaUmmaWarpSpecializedBlockScaledILi18ELi2ELi2ENS5_IJNS4_1CILi4EEENSA_ILi1EEESC_EEEEENS5_IJNSA_ILi256EEENSA_ILi64EEENSA_ILi128EEEEEENS5_IJNS_12float_e2m1_tENS_13float_ue8m0_tEEEENS5_IJNS5_IJlSC_lEEENS4_6LayoutINS5_IJNS5_IJNS5_IJNSA_ILi32EEESB_EEEiEEESQ_NS5_IJSC_iEEEEEENS5_IJNS5_IJNS5_IJNSA_ILi16EEESB_EEEiEEENS5_IJNS5_IJNSA_ILi0EEESC_EEENSA_ILi512EEEEEENS5_IJSW_iEEEEEEEEEEESL_S13_NS4_8TiledMMAINS4_8MMA_AtomIJNS4_23SM100_MMA_MXF4_2x1SM_SSISJ_SJ_fSK_Li256ELi64ELi32ELNS4_4UMMA5MajorE0ELS18_0ELNS17_7ScaleInE0ELS19_0EEEEEENSN_INS5_IJSC_SC_SC_EEENS5_IJSW_SW_SW_EEEEENS5_IJNS4_10UnderscoreES1F_S1F_EEEEENS5_IJNS4_18SM100_TMA_2SM_LOADES1I_EEENS5_IJNS4_14ComposedLayoutINS4_7SwizzleILi2ELi4ELi3EEENS4_18smem_ptr_flag_bitsILi4EEENSN_INS5_IJNSA_ILi8EEESH_EEENS5_IJSH_SC_EEEEEEENSN_INS5_IJNS5_IJNS5_IJSP_SC_EEENS5_IJSO_NSA_ILi2EEEEEEEEESC_NS5_IJS1V_SC_EEEEEENS5_IJNS5_IJNS5_IJSU_SY_EEESX_EEESW_NS5_IJS1V_SY_EEEEEEEEEEEvNS4_8identityENS5_IJNS4_28SM100_TMA_2SM_LOAD_MULTICASTES27_EEES25_vS26_EENS_8epilogue10collective18CollectiveEpilogueINS2A_23Sm100TmaWarpSpecializedILi3ELi2ELi32ELb1ELb0EEEJNS5_IJSH_SG_SH_EEENS5_IJNSN_ISH_SC_EENSN_ISO_SC_EEEEENS_10bfloat16_tESM_S2J_SM_NS2A_6fusion15FusionCallbacksIS2E_NS2K_17LinearCombinationIS2J_fS2J_fLNS_15FloatRoundStyleE2EEES2F_S2I_JEEENS4_5SM1004TMEM4LOAD26SM100_TMEM_LOAD_32dp32b32xENS4_13SM90_TMA_LOADENS1K_IS1M_NS1N_ILi16EEENSN_INS5_IJS1P_SO_EEENS5_IJSO_SC_EEEEEEENS4_39AutoVectorizingCopyWithAssumedAlignmentILi128EEENS4_14SM90_TMA_STOREES2Z_S31_S31_EEEvvEEEEvNT_6ParamsE,"",@"SHT_CUDA_INFO"
	.sectionflags	@""
	.align	4


	//----- nvinfo : EIATTR_CUDA_API_VERSION
	.align		4
        /*0000*/ 	.byte	0x04, 0x37
        /*0002*/ 	.short	(.L_31 - .L_30)
.L_30:
        /*0004*/ 	.word	0x00000082


	//----- nvinfo : EIATTR_KPARAM_INFO
	.align		4
.L_31:
        /*0008*/ 	.byte	0x04, 0x17
        /*000a*/ 	.short	(.L_33 - .L_32)
.L_32:
        /*000c*/ 	.word	0x00000000
        /*0010*/ 	.short	0x0000
        /*0012*/ 	.short	0x0000
        /*0014*/ 	.byte	0x00, 0xf0, 0x01, 0x30


	//----- nvinfo : EIATTR_AT_ENTRY_FRAGMENTS
	.align		4
.L_33:
        /*0018*/ 	.byte	0x04, 0x4f
        /*001a*/ 	.short	(.L_35 - .L_34)


	//   ....[0]....
.L_34:
        /*001c*/ 	.word	0x00000007


	//----- nvinfo : EIATTR_RESERVED_SMEM_USED
	.align		4
.L_35:
        /*0020*/ 	.byte	0x01, 0x41
	.zero		2


	//----- nvinfo : EIATTR_SPARSE_MMA_MASK
	.align		4
        /*0024*/ 	.byte	0x03, 0x50
        /*0026*/ 	.short	0x0000


	//----- nvinfo : EIATTR_TCGEN05_2CTA_USED
	.align		4
        /*0028*/ 	.byte	0x01, 0x52
	.zero		2


	//----- nvinfo : EIATTR_MAXREG_COUNT
	.align		4
        /*002c*/ 	.byte	0x03, 0x1b
        /*002e*/ 	.short	0x00ff


	//----- nvinfo : EIATTR_NUM_BARRIERS
	.align		4
        /*0030*/ 	.byte	0x02, 0x4c
        /*0032*/ 	.byte	0x07
	.zero		1


	//----- nvinfo : EIATTR_EXTERNS
	.align		4
        /*0034*/ 	.byte	0x04, 0x0f
        /*0036*/ 	.short	(.L_37 - .L_36)


	//   ....[0]....
	.align		4
.L_36:
        /*0038*/ 	.word	index@(__assertfail)


	//----- nvinfo : EIATTR_MERCURY_ISA_VERSION
	.align		4
.L_37:
        /*003c*/ 	.byte	0x03, 0x5f
        /*003e*/ 	.short	0x0101


	//----- nvinfo : EIATTR_INT_WARP_WIDE_INSTR_OFFSETS
	.align		4
        /*0040*/ 	.byte	0x04, 0x31
        /*0042*/ 	.short	(.L_39 - .L_38)


	//   ....[0]....
.L_38:
        /*0044*/ 	.word	0x00000f60


	//   ....[1]....
        /*0048*/ 	.word	0x00001000


	//   ....[2]....
        /*004c*/ 	.word	0x00005570


	//   ....[3]....
        /*0050*/ 	.word	0x00005590


	//   ....[4]....
        /*0054*/ 	.word	0x000055c0


	//   ....[5]....
        /*0058*/ 	.word	0x00006130


	//   ....[6]....
        /*005c*/ 	.word	0x00006250


	//   ....[7]....
        /*0060*/ 	.word	0x000063a0


	//   ....[8]....
        /*0064*/ 	.word	0x000064c0


	//----- nvinfo : EIATTR_COOP_GROUP_MASK_REGIDS
	.align		4
.L_39:
        /*0068*/ 	.byte	0x04, 0x29
        /*006a*/ 	.short	(.L_41 - .L_40)


	//   ....[0]....
.L_40:
        /*006c*/ 	.word	0xffffffff


	//   ....[1]....
        /*0070*/ 	.word	0xffffffff


	//   ....[2]....
        /*0074*/ 	.word	0xffffffff


	//   ....[3]....
        /*0078*/ 	.word	0xffffffff


	//   ....[4]....
        /*007c*/ 	.word	0xffffffff


	//   ....[5]....
        /*0080*/ 	.word	0xffffffff


	//   ....[6]....
        /*0084*/ 	.word	0xffffffff


	//   ....[7]....
        /*0088*/ 	.word	0xffffffff


	//   ....[8]....
        /*008c*/ 	.word	0xffffffff


	//   ....[9]....
        /*0090*/ 	.word	0xffffffff


	//   ....[10]....
        /*0094*/ 	.word	0xffffffff


	//   ....[11]....
        /*0098*/ 	.word	0xffffffff


	//   ....[12]....
        /*009c*/ 	.word	0xffffffff


	//   ....[13]....
        /*00a0*/ 	.word	0xffffffff


	//----- nvinfo : EIATTR_COOP_GROUP_INSTR_OFFSETS
	.align		4
.L_41:
        /*00a4*/ 	.byte	0x04, 0x28
        /*00a6*/ 	.short	(.L_43 - .L_42)


	//   ....[0]....
.L_42:
        /*00a8*/ 	.word	0x000000b0


	//   ....[1]....
        /*00ac*/ 	.word	0x00000580


	//   ....[2]....
        /*00b0*/ 	.word	0x00000930


	//   ....[3]....
        /*00b4*/ 	.word	0x00000aa0


	//   ....[4]....
        /*00b8*/ 	.word	0x00000b90


	//   ....[5]....
        /*00bc*/ 	.word	0x00000cf0


	//   ....[6]....
        /*00c0*/ 	.word	0x00000e40


	//   ....[7]....
        /*00c4*/ 	.word	0x00001080


	//   ....[8]....
        /*00c8*/ 	.word	0x00002730


	//   ....[9]....
        /*00cc*/ 	.word	0x00003dd0


	//   ....[10]....
        /*00d0*/ 	.word	0x000042a0


	//   ....[11]....
        /*00d4*/ 	.word	0x000042d0


	//   ....[12]....
        /*00d8*/ 	.word	0x00005470


	//   ....[13]....
        /*00dc*/ 	.word	0x00005680


	//----- nvinfo : EIATTR_VRC_CTA_INIT_COUNT
	.align		4
.L_43:
        /*00e0*/ 	.byte	0x02, 0x4a
        /*00e2*/ 	.byte	0x80
	.zero		1


	//----- nvinfo : EIATTR_SYSCALL_OFFSETS
	.align		4
        /*00e4*/ 	.byte	0x04, 0x46
        /*00e6*/ 	.short	(.L_45 - .L_44)


	//   ....[0]....
.L_44:
        /*00e8*/ 	.word	0x000071c0


	//   ....[1]....
        /*00ec*/ 	.word	0x000072b0


	//   ....[2]....
        /*00f0*/ 	.word	0x00007b50


	//   ....[3]....
        /*00f4*/ 	.word	0x00008820


	//----- nvinfo : EIATTR_MBARRIER_INSTR_OFFSETS
	.align		4
.L_45:
        /*00f8*/ 	.byte	0x04, 0x39
        /*00fa*/ 	.short	(.L_47 - .L_46)


	//   ....[0]....
.L_46:
        /*00fc*/ 	.word	0x000006d0
        /*0100*/ 	.word	0x000000ff
        /*0104*/ 	.word	0x00000000
        /*0108*/ 	.short	0x0100
        /*010a*/ 	.byte	0x04
	.zero		1


	//   ....[1]....
        /*010c*/ 	.word	0x000006e0
        /*0110*/ 	.word	0x000000ff
        /*0114*/ 	.word	0x00000090
        /*0118*/ 	.short	0x0100
        /*011a*/ 	.byte	0x04
	.zero		1


	//   ....[2]....
        /*011c*/ 	.word	0x000006f0
        /*0120*/ 	.word	0x000000ff
        /*0124*/ 	.word	0x00000008
        /*0128*/ 	.short	0x0100
        /*012a*/ 	.byte	0x04
	.zero		1


	//   ....[3]....
        /*012c*/ 	.word	0x00000700
        /*0130*/ 	.word	0x000000ff
        /*0134*/ 	.word	0x00000098
        /*0138*/ 	.short	0x0100
        /*013a*/ 	.byte	0x04
	.zero		1


	//   ....[4]....
        /*013c*/ 	.word	0x00000710
        /*0140*/ 	.word	0x000000ff
        /*0144*/ 	.word	0x00000010
        /*0148*/ 	.short	0x0100
        /*014a*/ 	.byte	0x04
	.zero		1


	//   ....[5]....
        /*014c*/ 	.word	0x00000720
        /*0150*/ 	.word	0x000000ff
        /*0154*/ 	.word	0x000000a0
        /*0158*/ 	.short	0x0100
        /*015a*/ 	.byte	0x04
	.zero		1


	//   ....[6]....
        /*015c*/ 	.word	0x00000730
        /*0160*/ 	.word	0x000000ff
        /*0164*/ 	.word	0x00000018
        /*0168*/ 	.short	0x0100
        /*016a*/ 	.byte	0x04
	.zero		1


	//   ....[7]....
        /*016c*/ 	.word	0x00000740
        /*0170*/ 	.word	0x000000ff
        /*0174*/ 	.word	0x000000a8
        /*0178*/ 	.short	0x0100
        /*017a*/ 	.byte	0x04
	.zero		1


	//   ....[8]....
        /*017c*/ 	.word	0x00000750
        /*0180*/ 	.word	0x000000ff
        /*0184*/ 	.word	0x00000020
        /*0188*/ 	.short	0x0100
        /*018a*/ 	.byte	0x04
	.zero		1


	//   ....[9]....
        /*018c*/ 	.word	0x00000760
        /*0190*/ 	.word	0x000000ff
        /*0194*/ 	.word	0x000000b0
        /*0198*/ 	.short	0x0100
        /*019a*/ 	.byte	0x04
	.zero		1


	//   ....[10]....
        /*019c*/ 	.word	0x00000770
        /*01a0*/ 	.word	0x000000ff
        /*01a4*/ 	.word	0x00000028
        /*01a8*/ 	.short	0x0100
        /*01aa*/ 	.byte	0x04
	.zero		1


	//   ....[11]....
        /*01ac*/ 	.word	0x00000780
        /*01b0*/ 	.word	0x000000ff
        /*01b4*/ 	.word	0x000000b8
        /*01b8*/ 	.short	0x0100
        /*01ba*/ 	.byte	0x04
	.zero		1


	//   ....[12]....
        /*01bc*/ 	.word	0x00000790
        /*01c0*/ 	.word	0x000000ff
        /*01c4*/ 	.word	0x00000030
        /*01c8*/ 	.short	0x0100
        /*01ca*/ 	.byte	0x04
	.zero		1


	//   ....[13]....
        /*01cc*/ 	.word	0x000007a0
        /*01d0*/ 	.word	0x000000ff
        /*01d4*/ 	.word	0x000000c0
        /*01d8*/ 	.short	0x0100
        /*01da*/ 	.byte	0x04
	.zero		1


	//   ....[14]....
        /*01dc*/ 	.word	0x000007b0
        /*01e0*/ 	.word	0x000000ff
        /*01e4*/ 	.word	0x00000038
        /*01e8*/ 	.short	0x0100
        /*01ea*/ 	.byte	0x04
	.zero		1


	//   ....[15]....
        /*01ec*/ 	.word	0x000007c0
        /*01f0*/ 	.word	0x000000ff
        /*01f4*/ 	.word	0x000000c8
        /*01f8*/ 	.short	0x0100
        /*01fa*/ 	.byte	0x04
	.zero		1


	//   ....[16]....
        /*01fc*/ 	.word	0x000007d0
        /*0200*/ 	.word	0x000000ff
        /*0204*/ 	.word	0x00000040
        /*0208*/ 	.short	0x0100
        /*020a*/ 	.byte	0x04
	.zero		1


	//   ....[17]....
        /*020c*/ 	.word	0x000007e0
        /*0210*/ 	.word	0x000000ff
        /*0214*/ 	.word	0x000000d0
        /*0218*/ 	.short	0x0100
        /*021a*/ 	.byte	0x04
	.zero		1


	//   ....[18]....
        /*021c*/ 	.word	0x000007f0
        /*0220*/ 	.word	0x000000ff
        /*0224*/ 	.word	0x00000048
        /*0228*/ 	.short	0x0100
        /*022a*/ 	.byte	0x04
	.zero		1


	//   ....[19]....
        /*022c*/ 	.word	0x00000800
        /*0230*/ 	.word	0x000000ff
        /*0234*/ 	.word	0x000000d8
        /*0238*/ 	.short	0x0100
        /*023a*/ 	.byte	0x04
	.zero		1


	//   ....[20]....
        /*023c*/ 	.word	0x00000810
        /*0240*/ 	.word	0x000000ff
        /*0244*/ 	.word	0x00000050
        /*0248*/ 	.short	0x0100
        /*024a*/ 	.byte	0x04
	.zero		1


	//   ....[21]....
        /*024c*/ 	.word	0x00000820
        /*0250*/ 	.word	0x000000ff
        /*0254*/ 	.word	0x000000e0
        /*0258*/ 	.short	0x0100
        /*025a*/ 	.byte	0x04
	.zero		1


	//   ....[22]....
        /*025c*/ 	.word	0x00000830
        /*0260*/ 	.word	0x000000ff
        /*0264*/ 	.word	0x00000058
        /*0268*/ 	.short	0x0100
        /*026a*/ 	.byte	0x04
	.zero		1


	//   ....[23]....
        /*026c*/ 	.word	0x00000840
        /*0270*/ 	.word	0x000000ff
        /*0274*/ 	.word	0x000000e8
        /*0278*/ 	.short	0x0100
        /*027a*/ 	.byte	0x04
	.zero		1


	//   ....[24]....
        /*027c*/ 	.word	0x00000850
        /*0280*/ 	.word	0x000000ff
        /*0284*/ 	.word	0x00000060
        /*0288*/ 	.short	0x0100
        /*028a*/ 	.byte	0x04
	.zero		1


	//   ....[25]....
        /*028c*/ 	.word	0x00000860
        /*0290*/ 	.word	0x000000ff
        /*0294*/ 	.word	0x000000f0
        /*0298*/ 	.short	0x0100
        /*029a*/ 	.byte	0x04
	.zero		1


	//   ....[26]....
        /*029c*/ 	.word	0x00000870
        /*02a0*/ 	.word	0x000000ff
        /*02a4*/ 	.word	0x00000068
        /*02a8*/ 	.short	0x0100
        /*02aa*/ 	.byte	0x04
	.zero		1


	//   ....[27]....
        /*02ac*/ 	.word	0x00000880
        /*02b0*/ 	.word	0x000000ff
        /*02b4*/ 	.word	0x000000f8
        /*02b8*/ 	.short	0x0100
        /*02ba*/ 	.byte	0x04
	.zero		1


	//   ....[28]....
        /*02bc*/ 	.word	0x00000890
        /*02c0*/ 	.word	0x000000ff
        /*02c4*/ 	.word	0x00000070
        /*02c8*/ 	.short	0x0100
        /*02ca*/ 	.byte	0x04
	.zero		1


	//   ....[29]....
        /*02cc*/ 	.word	0x000008a0
        /*02d0*/ 	.word	0x000000ff
        /*02d4*/ 	.word	0x00000100
        /*02d8*/ 	.short	0x0100
        /*02da*/ 	.byte	0x04
	.zero		1


	//   ....[30]....
        /*02dc*/ 	.word	0x000008b0
        /*02e0*/ 	.word	0x000000ff
        /*02e4*/ 	.word	0x00000078
        /*02e8*/ 	.short	0x0100
        /*02ea*/ 	.byte	0x04
	.zero		1


	//   ....[31]....
        /*02ec*/ 	.word	0x000008c0
        /*02f0*/ 	.word	0x000000ff
        /*02f4*/ 	.word	0x00000108
        /*02f8*/ 	.short	0x0100
        /*02fa*/ 	.byte	0x04
	.zero		1


	//   ....[32]....
        /*02fc*/ 	.word	0x000008d0
        /*0300*/ 	.word	0x000000ff
        /*0304*/ 	.word	0x00000080
        /*0308*/ 	.short	0x0100
        /*030a*/ 	.byte	0x04
	.zero		1


	//   ....[33]....
        /*030c*/ 	.word	0x000008e0
        /*0310*/ 	.word	0x000000ff
        /*0314*/ 	.word	0x00000110
        /*0318*/ 	.short	0x0100
        /*031a*/ 	.byte	0x04
	.zero		1


	//   ....[34]....
        /*031c*/ 	.word	0x000008f0
        /*0320*/ 	.word	0x000000ff
        /*0324*/ 	.word	0x00000088
        /*0328*/ 	.short	0x0100
        /*032a*/ 	.byte	0x04
	.zero		1


	//   ....[35]....
        /*032c*/ 	.word	0x00000900
        /*0330*/ 	.word	0x000000ff
        /*0334*/ 	.word	0x00000118
        /*0338*/ 	.short	0x0100
        /*033a*/ 	.byte	0x04
	.zero		1


	//   ....[36]....
        /*033c*/ 	.word	0x00000a30
        /*0340*/ 	.word	0x000000ff
        /*0344*/ 	.word	0x00000120
        /*0348*/ 	.short	0x0100
        /*034a*/ 	.byte	0x04
	.zero		1


	//   ....[37]....
        /*034c*/ 	.word	0x00000a40
        /*0350*/ 	.word	0x000000ff
        /*0354*/ 	.word	0x00000138
        /*0358*/ 	.short	0x0100
        /*035a*/ 	.byte	0x04
	.zero		1


	//   ....[38]....
        /*035c*/ 	.word	0x00000a50
        /*0360*/ 	.word	0x000000ff
        /*0364*/ 	.word	0x00000128
        /*0368*/ 	.short	0x0100
        /*036a*/ 	.byte	0x04
	.zero		1


	//   ....[39]....
        /*036c*/ 	.word	0x00000a60
        /*0370*/ 	.word	0x000000ff
        /*0374*/ 	.word	0x00000140
        /*0378*/ 	.short	0x0100
        /*037a*/ 	.byte	0x04
	.zero		1


	//   ....[40]....
        /*037c*/ 	.word	0x00000a70
        /*0380*/ 	.word	0x000000ff
        /*0384*/ 	.word	0x00000130
        /*0388*/ 	.short	0x0100
        /*038a*/ 	.byte	0x04
	.zero		1


	//   ....[41]....
        /*038c*/ 	.word	0x00000a80
        /*0390*/ 	.word	0x000000ff
        /*0394*/ 	.word	0x00000148
        /*0398*/ 	.short	0x0100
        /*039a*/ 	.byte	0x04
	.zero		1


	//   ....[42]....
        /*039c*/ 	.word	0x00000b60
        /*03a0*/ 	.word	0x000000ff
        /*03a4*/ 	.word	0x00000150
        /*03a8*/ 	.short	0x0100
        /*03aa*/ 	.byte	0x06
	.zero		1


	//   ....[43]....
        /*03ac*/ 	.word	0x00000b70
        /*03b0*/ 	.word	0x000000ff
        /*03b4*/ 	.word	0x00000158
        /*03b8*/ 	.short	0x0100
        /*03ba*/ 	.byte	0x06
	.zero		1


	//   ....[44]....
        /*03bc*/ 	.word	0x00000ca0
        /*03c0*/ 	.word	0x000000ff
        /*03c4*/ 	.word	0x00000160
        /*03c8*/ 	.short	0x0100
        /*03ca*/ 	.byte	0x06
	.zero		1


	//   ....[45]....
        /*03cc*/ 	.word	0x00000cb0
        /*03d0*/ 	.word	0x000000ff
        /*03d4*/ 	.word	0x00000170
        /*03d8*/ 	.short	0x0100
        /*03da*/ 	.byte	0x06
	.zero		1


	//   ....[46]....
        /*03dc*/ 	.word	0x00000cc0
        /*03e0*/ 	.word	0x000000ff
        /*03e4*/ 	.word	0x00000168
        /*03e8*/ 	.short	0x0100
        /*03ea*/ 	.byte	0x06
	.zero		1


	//   ....[47]....
        /*03ec*/ 	.word	0x00000cd0
        /*03f0*/ 	.word	0x000000ff
        /*03f4*/ 	.word	0x00000178
        /*03f8*/ 	.short	0x0100
        /*03fa*/ 	.byte	0x06
	.zero		1


	//   ....[48]....
        /*03fc*/ 	.word	0x00000df0
        /*0400*/ 	.word	0x000000ff
        /*0404*/ 	.word	0x00000180
        /*0408*/ 	.short	0x0100
        /*040a*/ 	.byte	0x04
	.zero		1


	//   ....[49]....
        /*040c*/ 	.word	0x00000e00
        /*0410*/ 	.word	0x000000ff
        /*0414*/ 	.word	0x00000190
        /*0418*/ 	.short	0x0100
        /*041a*/ 	.byte	0x04
	.zero		1


	//   ....[50]....
        /*041c*/ 	.word	0x00000e10
        /*0420*/ 	.word	0x000000ff
        /*0424*/ 	.word	0x00000188
        /*0428*/ 	.short	0x0100
        /*042a*/ 	.byte	0x04
	.zero		1


	//   ....[51]....
        /*042c*/ 	.word	0x00000e20
        /*0430*/ 	.word	0x000000ff
        /*0434*/ 	.word	0x00000198
        /*0438*/ 	.short	0x0100
        /*043a*/ 	.byte	0x04
	.zero		1


	//   ....[52]....
        /*043c*/ 	.word	0x00000f10
        /*0440*/ 	.word	0x000000ff
        /*0444*/ 	.word	0x000001a0
        /*0448*/ 	.short	0x0100
        /*044a*/ 	.byte	0x04
	.zero		1


	//   ....[53]....
        /*044c*/ 	.word	0x00000f20
        /*0450*/ 	.word	0x000000ff
        /*0454*/ 	.word	0x000001b0
        /*0458*/ 	.short	0x0100
        /*045a*/ 	.byte	0x04
	.zero		1


	//   ....[54]....
        /*045c*/ 	.word	0x00000f30
        /*0460*/ 	.word	0x000000ff
        /*0464*/ 	.word	0x000001a8
        /*0468*/ 	.short	0x0100
        /*046a*/ 	.byte	0x04
	.zero		1


	//   ....[55]....
        /*046c*/ 	.word	0x00000f40
        /*0470*/ 	.word	0x000000ff
        /*0474*/ 	.word	0x000001b8
        /*0478*/ 	.short	0x0100
        /*047a*/ 	.byte	0x04
	.zero		1


	//   ....[56]....
        /*047c*/ 	.word	0x00001040
        /*0480*/ 	.word	0x000000ff
        /*0484*/ 	.word	0x000001c0
        /*0488*/ 	.short	0x0100
        /*048a*/ 	.byte	0x06
	.zero		1


	//   ....[57]....
        /*048c*/ 	.word	0x00001c30
        /*0490*/ 	.word	0x00000003
        /*0494*/ 	.word	0x000001b0
        /*0498*/ 	.short	0x010a
        /*049a*/ 	.byte	0xff
	.zero		1


	//   ....[58]....
        /*049c*/ 	.word	0x00001c60
        /*04a0*/ 	.word	0x00000003
        /*04a4*/ 	.word	0x000001a0
        /*04a8*/ 	.short	0x0101
        /*04aa*/ 	.byte	0xff
	.zero		1


	//   ....[59]....
        /*04ac*/ 	.word	0x00001d40
        /*04b0*/ 	.word	0x000000ff
        /*04b4*/ 	.word	0x00000090
        /*04b8*/ 	.short	0x010a
        /*04ba*/ 	.byte	0x04
	.zero		1


	//   ....[60]....
        /*04bc*/ 	.word	0x00001e50
        /*04c0*/ 	.word	0x000000ff
        /*04c4*/ 	.word	0x00000090
        /*04c8*/ 	.short	0x010a
        /*04ca*/ 	.byte	0x06
	.zero		1


	//   ....[61]....
        /*04cc*/ 	.word	0x00001fc0
        /*04d0*/ 	.word	0x000000ff
        /*04d4*/ 	.word	0x00000090
        /*04d8*/ 	.short	0x010a
        /*04da*/ 	.byte	0x07
	.zero		1


	//   ....[62]....
        /*04dc*/ 	.word	0x00002280
        /*04e0*/ 	.word	0x000000ff
        /*04e4*/ 	.word	0x00000158
        /*04e8*/ 	.short	0x0101
        /*04ea*/ 	.byte	0x05
	.zero		1


	//   ....[63]....
        /*04ec*/ 	.word	0x000022a0
        /*04f0*/ 	.word	0x000000ff
        /*04f4*/ 	.word	0x00000090
        /*04f8*/ 	.short	0x010a
        /*04fa*/ 	.byte	0x04
	.zero		1


	//   ....[64]....
        /*04fc*/ 	.word	0x00002320
        /*0500*/ 	.word	0x000000ff
        /*0504*/ 	.word	0x00000090
        /*0508*/ 	.short	0x010a
        /*050a*/ 	.byte	0x07
	.zero		1


	//   ....[65]....
        /*050c*/ 	.word	0x00002460
        /*0510*/ 	.word	0x000000ff
        /*0514*/ 	.word	0x00000090
        /*0518*/ 	.short	0x010a
        /*051a*/ 	.byte	0x04
	.zero		1


	//   ....[66]....
        /*051c*/ 	.word	0x00002760
        /*0520*/ 	.word	0x00000003
        /*0524*/ 	.word	0x00000160
        /*0528*/ 	.short	0x010a
        /*052a*/ 	.byte	0xff
	.zero		1


	//   ....[67]....
        /*052c*/ 	.word	0x000028b0
        /*0530*/ 	.word	0x00000000
        /*0534*/ 	.word	0x00000000
        /*0538*/ 	.short	0x0101
        /*053a*/ 	.byte	0xff
	.zero		1


	//   ....[68]....
        /*053c*/ 	.word	0x00002e70
        /*0540*/ 	.word	0x000000ff
        /*0544*/ 	.word	0x00000000
        /*0548*/ 	.short	0x010a
        /*054a*/ 	.byte	0x04
	.zero		1


	//   ....[69]....
        /*054c*/ 	.word	0x00002f00
        /*0550*/ 	.word	0x000000ff
        /*0554*/ 	.word	0x00000000
        /*0558*/ 	.short	0x010a
        /*055a*/ 	.byte	0x05
	.zero		1


	//   ....[70]....
        /*055c*/ 	.word	0x00002f90
        /*0560*/ 	.word	0x000000ff
        /*0564*/ 	.word	0x00000000
        /*0568*/ 	.short	0x010a
        /*056a*/ 	.byte	0x05
	.zero		1


	//   ....[71]....
        /*056c*/ 	.word	0x00003020
        /*0570*/ 	.word	0x000000ff
        /*0574*/ 	.word	0x00000000
        /*0578*/ 	.short	0x010a
        /*057a*/ 	.byte	0x05
	.zero		1


	//   ....[72]....
        /*057c*/ 	.word	0x000030b0
        /*0580*/ 	.word	0x000000ff
        /*0584*/ 	.word	0x00000000
        /*0588*/ 	.short	0x010a
        /*058a*/ 	.byte	0x05
	.zero		1


	//   ....[73]....
        /*058c*/ 	.word	0x00003140
        /*0590*/ 	.word	0x000000ff
        /*0594*/ 	.word	0x00000000
        /*0598*/ 	.short	0x010a
        /*059a*/ 	.byte	0x05
	.zero		1


	//   ....[74]....
        /*059c*/ 	.word	0x000031d0
        /*05a0*/ 	.word	0x000000ff
        /*05a4*/ 	.word	0x00000000
        /*05a8*/ 	.short	0x010a
        /*05aa*/ 	.byte	0x05
	.zero		1


	//   ....[75]....
        /*05ac*/ 	.word	0x00003260
        /*05b0*/ 	.word	0x000000ff
        /*05b4*/ 	.word	0x00000000
        /*05b8*/ 	.short	0x010a
        /*05ba*/ 	.byte	0x05
	.zero		1


	//   ....[76]....
        /*05bc*/ 	.word	0x000032f0
        /*05c0*/ 	.word	0x000000ff
        /*05c4*/ 	.word	0x00000000
        /*05c8*/ 	.short	0x010a
        /*05ca*/ 	.byte	0x05
	.zero		1


	//   ....[77]....
        /*05cc*/ 	.word	0x00003380
        /*05d0*/ 	.word	0x000000ff
        /*05d4*/ 	.word	0x00000000
        /*05d8*/ 	.short	0x010a
        /*05da*/ 	.byte	0x05
	.zero		1


	//   ....[78]....
        /*05dc*/ 	.word	0x00003410
        /*05e0*/ 	.word	0x000000ff
        /*05e4*/ 	.word	0x00000000
        /*05e8*/ 	.short	0x010a
        /*05ea*/ 	.byte	0x05
	.zero		1


	//   ....[79]....
        /*05ec*/ 	.word	0x000034a0
        /*05f0*/ 	.word	0x000000ff
        /*05f4*/ 	.word	0x00000000
        /*05f8*/ 	.short	0x010a
        /*05fa*/ 	.byte	0x05
	.zero		1


	//   ....[80]....
        /*05fc*/ 	.word	0x00003530
        /*0600*/ 	.word	0x000000ff
        /*0604*/ 	.word	0x00000000
        /*0608*/ 	.short	0x010a
        /*060a*/ 	.byte	0x05
	.zero		1


	//   ....[81]....
        /*060c*/ 	.word	0x000035c0
        /*0610*/ 	.word	0x000000ff
        /*0614*/ 	.word	0x00000000
        /*0618*/ 	.short	0x010a
        /*061a*/ 	.byte	0x05
	.zero		1


	//   ....[82]....
        /*061c*/ 	.word	0x00003650
        /*0620*/ 	.word	0x000000ff
        /*0624*/ 	.word	0x00000000
        /*0628*/ 	.short	0x010a
        /*062a*/ 	.byte	0x05
	.zero		1


	//   ....[83]....
        /*062c*/ 	.word	0x000036e0
        /*0630*/ 	.word	0x000000ff
        /*0634*/ 	.word	0x00000000
        /*0638*/ 	.short	0x010a
        /*063a*/ 	.byte	0x05
	.zero		1


	//   ....[84]....
        /*063c*/ 	.word	0x00003770
        /*0640*/ 	.word	0x000000ff
        /*0644*/ 	.word	0x00000000
        /*0648*/ 	.short	0x010a
        /*064a*/ 	.byte	0x05
	.zero		1


	//   ....[85]....
        /*064c*/ 	.word	0x00003810
        /*0650*/ 	.word	0x00000000
        /*0654*/ 	.word	0x00000000
        /*0658*/ 	.short	0x010a
        /*065a*/ 	.byte	0xff
	.zero		1


	//   ....[86]....
        /*065c*/ 	.word	0x00003930
        /*0660*/ 	.word	0x00000000
        /*0664*/ 	.word	0x000001a0
        /*0668*/ 	.short	0x010a
        /*066a*/ 	.byte	0xff
	.zero		1


	//   ....[87]....
        /*066c*/ 	.word	0x000039a0
        /*0670*/ 	.word	0x00000004
        /*0674*/ 	.word	0x00000000
        /*0678*/ 	.short	0x0101
        /*067a*/ 	.byte	0xff
	.zero		1


	//   ....[88]....
        /*067c*/ 	.word	0x000039c0
        /*0680*/ 	.word	0x000000ff
        /*0684*/ 	.word	0x00000170
        /*0688*/ 	.short	0x010a
        /*068a*/ 	.byte	0x04
	.zero		1


	//   ....[89]....
        /*068c*/ 	.word	0x00003ae0
        /*0690*/ 	.word	0x00000000
        /*0694*/ 	.word	0x00000160
        /*0698*/ 	.short	0x010a
        /*069a*/ 	.byte	0xff
	.zero		1


	//   ....[90]....
        /*069c*/ 	.word	0x00003be0
        /*06a0*/ 	.word	0x00000000
        /*06a4*/ 	.word	0x00000000
        /*06a8*/ 	.short	0x0101
        /*06aa*/ 	.byte	0xff
	.zero		1


	//   ....[91]....
        /*06ac*/ 	.word	0x00003c70
        /*06b0*/ 	.word	0x000000ff
        /*06b4*/ 	.word	0x00000170
        /*06b8*/ 	.short	0x0106
        /*06ba*/ 	.byte	0x04
	.zero		1


	//   ....[92]....
        /*06bc*/ 	.word	0x00003c90
        /*06c0*/ 	.word	0x000000ff
        /*06c4*/ 	.word	0x00000170
        /*06c8*/ 	.short	0x010a
        /*06ca*/ 	.byte	0x04
	.zero		1


	//   ....[93]....
        /*06cc*/ 	.word	0x00003d20
        /*06d0*/ 	.word	0x000000ff
        /*06d4*/ 	.word	0x00000170
        /*06d8*/ 	.short	0x0106
        /*06da*/ 	.byte	0x07
	.zero		1


	//   ....[94]....
        /*06dc*/ 	.word	0x00003d60
        /*06e0*/ 	.word	0x00000000
        /*06e4*/ 	.word	0x00000170
        /*06e8*/ 	.short	0x010a
        /*06ea*/ 	.byte	0xff
	.zero		1


	//   ....[95]....
        /*06ec*/ 	.word	0x00003fa0
        /*06f0*/ 	.word	0x000000ff
        /*06f4*/ 	.word	0x00000008
        /*06f8*/ 	.short	0x010a
        /*06fa*/ 	.byte	0x05
	.zero		1


	//   ....[96]....
        /*06fc*/ 	.word	0x00003fc0
        /*0700*/ 	.word	0x000000ff
        /*0704*/ 	.word	0x00000008
        /*0708*/ 	.short	0x010a
        /*070a*/ 	.byte	0x05
	.zero		1


	//   ....[97]....
        /*070c*/ 	.word	0x00004150
        /*0710*/ 	.word	0x000000ff
        /*0714*/ 	.word	0x00000008
        /*0718*/ 	.short	0x010a
        /*071a*/ 	.byte	0x05
	.zero		1


	//   ....[98]....
        /*071c*/ 	.word	0x00004170
        /*0720*/ 	.word	0x000000ff
        /*0724*/ 	.word	0x00000008
        /*0728*/ 	.short	0x010a
        /*072a*/ 	.byte	0x05
	.zero		1


	//   ....[99]....
        /*072c*/ 	.word	0x00004230
        /*0730*/ 	.word	0x000000ff
        /*0734*/ 	.word	0x00000000
        /*0738*/ 	.short	0x0101
        /*073a*/ 	.byte	0x04
	.zero		1


	//   ....[100]....
        /*073c*/ 	.word	0x00004640
        /*0740*/ 	.word	0x00000002
        /*0744*/ 	.word	0x00000160
        /*0748*/ 	.short	0x010a
        /*074a*/ 	.byte	0xff
	.zero		1


	//   ....[101]....
        /*074c*/ 	.word	0x00004760
        /*0750*/ 	.word	0x00000000
        /*0754*/ 	.word	0x00000000
        /*0758*/ 	.short	0x0101
        /*075a*/ 	.byte	0xff
	.zero		1


	//   ....[102]....
        /*075c*/ 	.word	0x00004cb0
        /*0760*/ 	.word	0x000000ff
        /*0764*/ 	.word	0x00000000
        /*0768*/ 	.short	0x010a
        /*076a*/ 	.byte	0x04
	.zero		1


	//   ....[103]....
        /*076c*/ 	.word	0x00004d00
        /*0770*/ 	.word	0x000000ff
        /*0774*/ 	.word	0x00000190
        /*0778*/ 	.short	0x010a
        /*077a*/ 	.byte	0x29
	.zero		1


	//   ....[104]....
        /*077c*/ 	.word	0x00004e60
        /*0780*/ 	.word	0x000000ff
        /*0784*/ 	.word	0x00000000
        /*0788*/ 	.short	0x010a
        /*078a*/ 	.byte	0x07
	.zero		1


	//   ....[105]....
        /*078c*/ 	.word	0x00004f90
        /*0790*/ 	.word	0x000000ff
        /*0794*/ 	.word	0x00000000
        /*0798*/ 	.short	0x010a
        /*079a*/ 	.byte	0x05
	.zero		1


	//   ....[106]....
        /*079c*/ 	.word	0x00005280
        /*07a0*/ 	.word	0x000000ff
        /*07a4*/ 	.word	0x00000000
        /*07a8*/ 	.short	0x010a
        /*07aa*/ 	.byte	0x04
	.zero		1


	//   ....[107]....
        /*07ac*/ 	.word	0x00005320
        /*07b0*/ 	.word	0x00000000
        /*07b4*/ 	.word	0x00000000
        /*07b8*/ 	.short	0x010a
        /*07ba*/ 	.byte	0xff
	.zero		1


	//   ....[108]....
        /*07bc*/ 	.word	0x00005360
        /*07c0*/ 	.word	0x00000000
        /*07c4*/ 	.word	0x00000000
        /*07c8*/ 	.short	0x010a
        /*07ca*/ 	.byte	0xff
	.zero		1


	//   ....[109]....
        /*07cc*/ 	.word	0x000053d0
        /*07d0*/ 	.word	0x000000ff
        /*07d4*/ 	.word	0x00000000
        /*07d8*/ 	.short	0x0101
        /*07da*/ 	.byte	0x04
	.zero		1


	//   ....[110]....
        /*07dc*/ 	.word	0x00005410
        /*07e0*/ 	.word	0x000000ff
        /*07e4*/ 	.word	0x000001c0
        /*07e8*/ 	.short	0x010a
        /*07ea*/ 	.byte	0x16
	.zero		1


	//   ....[111]....
        /*07ec*/ 	.word	0x00005460
        /*07f0*/ 	.word	0x000000ff
        /*07f4*/ 	.word	0x00000000
        /*07f8*/ 	.short	0x0101
        /*07fa*/ 	.byte	0x04
	.zero		1


	//   ....[112]....
        /*07fc*/ 	.word	0x00005900
        /*0800*/ 	.word	0x00000008
        /*0804*/ 	.word	0x00000160
        /*0808*/ 	.short	0x010a
        /*080a*/ 	.byte	0xff
	.zero		1


	//   ....[113]....
        /*080c*/ 	.word	0x00005a70
        /*0810*/ 	.word	0x00000000
        /*0814*/ 	.word	0x00000000
        /*0818*/ 	.short	0x0101
        /*081a*/ 	.byte	0xff
	.zero		1


	//   ....[114]....
        /*081c*/ 	.word	0x00005f40
        /*0820*/ 	.word	0x000000ff
        /*0824*/ 	.word	0x00000158
        /*0828*/ 	.short	0x010a
        /*082a*/ 	.byte	0x18
	.zero		1


	//   ....[115]....
        /*082c*/ 	.word	0x00006110
        /*0830*/ 	.word	0x000000ff
        /*0834*/ 	.word	0x00000138
        /*0838*/ 	.short	0x010a
        /*083a*/ 	.byte	0x04
	.zero		1


	//   ....[116]....
        /*083c*/ 	.word	0x000062f0
        /*0840*/ 	.word	0x000000ff
        /*0844*/ 	.word	0x00000120
        /*0848*/ 	.short	0x010b
        /*084a*/ 	.byte	0x04
	.zero		1


	//   ....[117]....
        /*084c*/ 	.word	0x00006300
        /*0850*/ 	.word	0x000000ff
        /*0854*/ 	.word	0x00000000
        /*0858*/ 	.short	0x0101
        /*085a*/ 	.byte	0x07
	.zero		1


	//   ....[118]....
        /*085c*/ 	.word	0x00006310
        /*0860*/ 	.word	0x000000ff
        /*0864*/ 	.word	0x00000138
        /*0868*/ 	.short	0x010a
        /*086a*/ 	.byte	0x05
	.zero		1


	//   ....[119]....
        /*086c*/ 	.word	0x00006560
        /*0870*/ 	.word	0x000000ff
        /*0874*/ 	.word	0x00000120
        /*0878*/ 	.short	0x010b
        /*087a*/ 	.byte	0x05
	.zero		1


	//   ....[120]....
        /*087c*/ 	.word	0x00006570
        /*0880*/ 	.word	0x000000ff
        /*0884*/ 	.word	0x00000000
        /*0888*/ 	.short	0x0101
        /*088a*/ 	.byte	0x04
	.zero		1


	//   ....[121]....
        /*088c*/ 	.word	0x000065c0
        /*0890*/ 	.word	0x000000ff
        /*0894*/ 	.word	0x00000000
        /*0898*/ 	.short	0x010a
        /*089a*/ 	.byte	0x04
	.zero		1


	//   ....[122]....
        /*089c*/ 	.word	0x00006650
        /*08a0*/ 	.word	0x000000ff
        /*08a4*/ 	.word	0x00000000
        /*08a8*/ 	.short	0x010a
        /*08aa*/ 	.byte	0x05
	.zero		1


	//   ....[123]....
        /*08ac*/ 	.word	0x000066f0
        /*08b0*/ 	.word	0x00000000
        /*08b4*/ 	.word	0x00000000
        /*08b8*/ 	.short	0x010a
        /*08ba*/ 	.byte	0xff
	.zero		1


	//   ....[124]....
        /*08bc*/ 	.word	0x00006a30
        /*08c0*/ 	.word	0x00000000
        /*08c4*/ 	.word	0x00000160
        /*08c8*/ 	.short	0x010a
        /*08ca*/ 	.byte	0xff
	.zero		1


	//   ....[125]....
        /*08cc*/ 	.word	0x00006b00
        /*08d0*/ 	.word	0x00000000
        /*08d4*/ 	.word	0x00000000
        /*08d8*/ 	.short	0x0101
        /*08da*/ 	.byte	0xff
	.zero		1


	//   ....[126]....
        /*08dc*/ 	.word	0x000077a0
        /*08e0*/ 	.word	0x00000000
        /*08e4*/ 	.word	0x00000120
        /*08e8*/ 	.short	0x010a
        /*08ea*/ 	.byte	0xff
	.zero		1


	//   ....[127]....
        /*08ec*/ 	.word	0x00007810
        /*08f0*/ 	.word	0x00000059
        /*08f4*/ 	.word	0x00000180
        /*08f8*/ 	.short	0x010a
        /*08fa*/ 	.byte	0xff
	.zero		1


	//   ....[128]....
        /*08fc*/ 	.word	0x00007900
        /*0900*/ 	.word	0x00000000
        /*0904*/ 	.word	0x00000120
        /*0908*/ 	.short	0x010a
        /*090a*/ 	.byte	0xff
	.zero		1


	//   ....[129]....
        /*090c*/ 	.word	0x00007a30
        /*0910*/ 	.word	0x00000059
        /*0914*/ 	.word	0x00000180
        /*0918*/ 	.short	0x010a
        /*091a*/ 	.byte	0xff
	.zero		1


	//   ....[130]....
        /*091c*/ 	.word	0x00008560
        /*0920*/ 	.word	0x00000000
        /*0924*/ 	.word	0x00000000
        /*0928*/ 	.short	0x0101
        /*092a*/ 	.byte	0xff
	.zero		1


	//   ....[131]....
        /*092c*/ 	.word	0x00008570
        /*0930*/ 	.word	0x00000002
        /*0934*/ 	.word	0x00000120
        /*0938*/ 	.short	0x010a
        /*093a*/ 	.byte	0xff
	.zero		1


	//   ....[132]....
        /*093c*/ 	.word	0x00008640
        /*0940*/ 	.word	0x00000002
        /*0944*/ 	.word	0x00000120
        /*0948*/ 	.short	0x010a
        /*094a*/ 	.byte	0xff
	.zero		1


	//   ....[133]....
        /*094c*/ 	.word	0x00008ac0
        /*0950*/ 	.word	0x00000059
        /*0954*/ 	.word	0x00000000
        /*0958*/ 	.short	0x0101
        /*095a*/ 	.byte	0xff
	.zero		1


	//   ....[134]....
        /*095c*/ 	.word	0x000092e0
        /*0960*/ 	.word	0x00000002
        /*0964*/ 	.word	0x00000000
        /*0968*/ 	.short	0x0101
        /*096a*/ 	.byte	0xff
	.zero		1


	//   ....[135]....
        /*096c*/ 	.word	0x00009590
        /*0970*/ 	.word	0x000000ff
        /*0974*/ 	.word	0x00000000
        /*0978*/ 	.short	0x0101
        /*097a*/ 	.byte	0x04
	.zero		1


	//   ....[136]....
        /*097c*/ 	.word	0x000095b0
        /*0980*/ 	.word	0x00000003
        /*0984*/ 	.word	0x000001b0
        /*0988*/ 	.short	0x010a
        /*098a*/ 	.byte	0xff
	.zero		1


	//   ....[137]....
        /*098c*/ 	.word	0x00009610
        /*0990*/ 	.word	0x00000000
        /*0994*/ 	.word	0x00000090
        /*0998*/ 	.short	0x010a
        /*099a*/ 	.byte	0xff
	.zero		1


	//   ....[138]....
        /*099c*/ 	.word	0x00009670
        /*09a0*/ 	.word	0x00000000
        /*09a4*/ 	.word	0x00000090
        /*09a8*/ 	.short	0x010a
        /*09aa*/ 	.byte	0xff
	.zero		1


	//   ....[139]....
        /*09ac*/ 	.word	0x000096c0
        /*09b0*/ 	.word	0x00000003
        /*09b4*/ 	.word	0x00000160
        /*09b8*/ 	.short	0x010a
        /*09ba*/ 	.byte	0xff
	.zero		1


	//   ....[140]....
        /*09bc*/ 	.word	0x00009720
        /*09c0*/ 	.word	0x00000000
        /*09c4*/ 	.word	0x00000000
        /*09c8*/ 	.short	0x010a
        /*09ca*/ 	.byte	0xff
	.zero		1


	//   ....[141]....
        /*09cc*/ 	.word	0x00009780
        /*09d0*/ 	.word	0x00000000
        /*09d4*/ 	.word	0x00000000
        /*09d8*/ 	.short	0x010a
        /*09da*/ 	.byte	0xff
	.zero		1


	//   ....[142]....
        /*09dc*/ 	.word	0x000097e0
        /*09e0*/ 	.word	0x00000000
        /*09e4*/ 	.word	0x00000000
        /*09e8*/ 	.short	0x010a
        /*09ea*/ 	.byte	0xff
	.zero		1


	//   ....[143]....
        /*09ec*/ 	.word	0x00009840
        /*09f0*/ 	.word	0x00000000
        /*09f4*/ 	.word	0x00000000
        /*09f8*/ 	.short	0x010a
        /*09fa*/ 	.byte	0xff
	.zero		1


	//   ....[144]....
        /*09fc*/ 	.word	0x000098a0
        /*0a00*/ 	.word	0x00000000
        /*0a04*/ 	.word	0x00000000
        /*0a08*/ 	.short	0x010a
        /*0a0a*/ 	.byte	0xff
	.zero		1


	//   ....[145]....
        /*0a0c*/ 	.word	0x00009900
        /*0a10*/ 	.word	0x00000000
        /*0a14*/ 	.word	0x00000000
        /*0a18*/ 	.short	0x010a
        /*0a1a*/ 	.byte	0xff
	.zero		1


	//   ....[146]....
        /*0a1c*/ 	.word	0x00009960
        /*0a20*/ 	.word	0x00000000
        /*0a24*/ 	.word	0x00000000
        /*0a28*/ 	.short	0x010a
        /*0a2a*/ 	.byte	0xff
	.zero		1


	//   ....[147]....
        /*0a2c*/ 	.word	0x000099c0
        /*0a30*/ 	.word	0x00000000
        /*0a34*/ 	.word	0x00000000
        /*0a38*/ 	.short	0x010a
        /*0a3a*/ 	.byte	0xff
	.zero		1


	//   ....[148]....
        /*0a3c*/ 	.word	0x00009a20
        /*0a40*/ 	.word	0x00000000
        /*0a44*/ 	.word	0x00000000
        /*0a48*/ 	.short	0x010a
        /*0a4a*/ 	.byte	0xff
	.zero		1


	//   ....[149]....
        /*0a4c*/ 	.word	0x00009a80
        /*0a50*/ 	.word	0x00000000
        /*0a54*/ 	.word	0x00000000
        /*0a58*/ 	.short	0x010a
        /*0a5a*/ 	.byte	0xff
	.zero		1


	//   ....[150]....
        /*0a5c*/ 	.word	0x00009ae0
        /*0a60*/ 	.word	0x00000000
        /*0a64*/ 	.word	0x00000000
        /*0a68*/ 	.short	0x010a
        /*0a6a*/ 	.byte	0xff
	.zero		1


	//   ....[151]....
        /*0a6c*/ 	.word	0x00009b40
        /*0a70*/ 	.word	0x00000000
        /*0a74*/ 	.word	0x00000000
        /*0a78*/ 	.short	0x010a
        /*0a7a*/ 	.byte	0xff
	.zero		1


	//   ....[152]....
        /*0a7c*/ 	.word	0x00009ba0
        /*0a80*/ 	.word	0x00000000
        /*0a84*/ 	.word	0x00000000
        /*0a88*/ 	.short	0x010a
        /*0a8a*/ 	.byte	0xff
	.zero		1


	//   ....[153]....
        /*0a8c*/ 	.word	0x00009c00
        /*0a90*/ 	.word	0x00000000
        /*0a94*/ 	.word	0x00000000
        /*0a98*/ 	.short	0x010a
        /*0a9a*/ 	.byte	0xff
	.zero		1


	//   ....[154]....
        /*0a9c*/ 	.word	0x00009c60
        /*0aa0*/ 	.word	0x00000000
        /*0aa4*/ 	.word	0x00000000
        /*0aa8*/ 	.short	0x010a
        /*0aaa*/ 	.byte	0xff
	.zero		1


	//   ....[155]....
        /*0aac*/ 	.word	0x00009cc0
        /*0ab0*/ 	.word	0x00000000
        /*0ab4*/ 	.word	0x00000000
        /*0ab8*/ 	.short	0x010a
        /*0aba*/ 	.byte	0xff
	.zero		1


	//   ....[156]....
        /*0abc*/ 	.word	0x00009d20
        /*0ac0*/ 	.word	0x00000000
        /*0ac4*/ 	.word	0x00000000
        /*0ac8*/ 	.short	0x010a
        /*0aca*/ 	.byte	0xff
	.zero		1


	//   ....[157]....
        /*0acc*/ 	.word	0x00009d70
        /*0ad0*/ 	.word	0x00000000
        /*0ad4*/ 	.word	0x000001a0
        /*0ad8*/ 	.short	0x010a
        /*0ada*/ 	.byte	0xff
	.zero		1


	//   ....[158]....
        /*0adc*/ 	.word	0x00009dd0
        /*0ae0*/ 	.word	0x00000000
        /*0ae4*/ 	.word	0x00000170
        /*0ae8*/ 	.short	0x010a
        /*0aea*/ 	.byte	0xff
	.zero		1


	//   ....[159]....
        /*0aec*/ 	.word	0x00009e20
        /*0af0*/ 	.word	0x00000000
        /*0af4*/ 	.word	0x00000160
        /*0af8*/ 	.short	0x010a
        /*0afa*/ 	.byte	0xff
	.zero		1


	//   ....[160]....
        /*0afc*/ 	.word	0x00009e80
        /*0b00*/ 	.word	0x00000000
        /*0b04*/ 	.word	0x00000170
        /*0b08*/ 	.short	0x010a
        /*0b0a*/ 	.byte	0xff
	.zero		1


	//   ....[161]....
        /*0b0c*/ 	.word	0x00009ee0
        /*0b10*/ 	.word	0x00000005
        /*0b14*/ 	.word	0x00000008
        /*0b18*/ 	.short	0x010a
        /*0b1a*/ 	.byte	0xff
	.zero		1


	//   ....[162]....
        /*0b1c*/ 	.word	0x00009fd0
        /*0b20*/ 	.word	0x00000003
        /*0b24*/ 	.word	0x00000008
        /*0b28*/ 	.short	0x010a
        /*0b2a*/ 	.byte	0xff
	.zero		1


	//   ....[163]....
        /*0b2c*/ 	.word	0x0000a020
        /*0b30*/ 	.word	0x00000002
        /*0b34*/ 	.word	0x00000160
        /*0b38*/ 	.short	0x010a
        /*0b3a*/ 	.byte	0xff
	.zero		1


	//   ....[164]....
        /*0b3c*/ 	.word	0x0000a080
        /*0b40*/ 	.word	0x00000000
        /*0b44*/ 	.word	0x00000190
        /*0b48*/ 	.short	0x010a
        /*0b4a*/ 	.byte	0xff
	.zero		1


	//   ....[165]....
        /*0b4c*/ 	.word	0x0000a0e0
        /*0b50*/ 	.word	0x00000000
        /*0b54*/ 	.word	0x00000000
        /*0b58*/ 	.short	0x010a
        /*0b5a*/ 	.byte	0xff
	.zero		1


	//   ....[166]....
        /*0b5c*/ 	.word	0x0000a140
        /*0b60*/ 	.word	0x00000000
        /*0b64*/ 	.word	0x00000000
        /*0b68*/ 	.short	0x010a
        /*0b6a*/ 	.byte	0xff
	.zero		1


	//   ....[167]....
        /*0b6c*/ 	.word	0x0000a1a0
        /*0b70*/ 	.word	0x00000000
        /*0b74*/ 	.word	0x000001c0
        /*0b78*/ 	.short	0x010a
        /*0b7a*/ 	.byte	0xff
	.zero		1


	//   ....[168]....
        /*0b7c*/ 	.word	0x0000a1f0
        /*0b80*/ 	.word	0x00000008
        /*0b84*/ 	.word	0x00000160
        /*0b88*/ 	.short	0x010a
        /*0b8a*/ 	.byte	0xff
	.zero		1


	//   ....[169]....
        /*0b8c*/ 	.word	0x0000a250
        /*0b90*/ 	.word	0x00000000
        /*0b94*/ 	.word	0x00000158
        /*0b98*/ 	.short	0x010a
        /*0b9a*/ 	.byte	0xff
	.zero		1


	//   ....[170]....
        /*0b9c*/ 	.word	0x0000a2b0
        /*0ba0*/ 	.word	0x00000000
        /*0ba4*/ 	.word	0x00000138
        /*0ba8*/ 	.short	0x010a
        /*0baa*/ 	.byte	0xff
	.zero		1


	//   ....[171]....
        /*0bac*/ 	.word	0x0000a310
        /*0bb0*/ 	.word	0x00000005
        /*0bb4*/ 	.word	0x00000138
        /*0bb8*/ 	.short	0x010a
        /*0bba*/ 	.byte	0xff
	.zero		1


	//   ....[172]....
        /*0bbc*/ 	.word	0x0000a370
        /*0bc0*/ 	.word	0x00000000
        /*0bc4*/ 	.word	0x00000000
        /*0bc8*/ 	.short	0x010a
        /*0bca*/ 	.byte	0xff
	.zero		1


	//   ....[173]....
        /*0bcc*/ 	.word	0x0000a3d0
        /*0bd0*/ 	.word	0x00000000
        /*0bd4*/ 	.word	0x00000000
        /*0bd8*/ 	.short	0x010a
        /*0bda*/ 	.byte	0xff
	.zero		1


	//   ....[174]....
        /*0bdc*/ 	.word	0x0000a420
        /*0be0*/ 	.word	0x00000000
        /*0be4*/ 	.word	0x00000160
        /*0be8*/ 	.short	0x010a
        /*0bea*/ 	.byte	0xff
	.zero		1


	//   ....[175]....
        /*0bec*/ 	.word	0x0000a470
        /*0bf0*/ 	.word	0x00000000
        /*0bf4*/ 	.word	0x00000120
        /*0bf8*/ 	.short	0x010a
        /*0bfa*/ 	.byte	0xff
	.zero		1


	//   ....[176]....
        /*0bfc*/ 	.word	0x0000a4c0
        /*0c00*/ 	.word	0x00000059
        /*0c04*/ 	.word	0x00000180
        /*0c08*/ 	.short	0x010a
        /*0c0a*/ 	.byte	0xff
	.zero		1


	//   ....[177]....
        /*0c0c*/ 	.word	0x0000a510
        /*0c10*/ 	.word	0x00000002
        /*0c14*/ 	.word	0x00000120
        /*0c18*/ 	.short	0x010a
        /*0c1a*/ 	.byte	0xff
	.zero		1


	//----- nvinfo : EIATTR_NUM_MBARRIERS
	.align		4
.L_47:
        /*0c1c*/ 	.byte	0x03, 0x38
        /*0c1e*/ 	.short	0x0039


	//----- nvinfo : EIATTR_EXIT_INSTR_OFFSETS
	.align		4
        /*0c20*/ 	.byte	0x04, 0x1c
        /*0c22*/ 	.short	(.L_49 - .L_48)


	//   ....[0]....
.L_48:
        /*0c24*/ 	.word	0x00003840


	//   ....[1]....
        /*0c28*/ 	.word	0x00003d30


	//   ....[2]....
        /*0c2c*/ 	.word	0x00003d90


	//   ....[3]....
        /*0c30*/ 	.word	0x00005690


	//   ....[4]....
        /*0c34*/ 	.word	0x00006720


	//   ....[5]....
        /*0c38*/ 	.word	0x00006760


	//   ....[6]....
        /*0c3c*/ 	.word	0x00009480


	//   ....[7]....
        /*0c40*/ 	.word	0x00009500


	//   ....[8]....
        /*0c44*/ 	.word	0x00009530


	//   ....[9]....
        /*0c48*/ 	.word	0x000095a0


	//----- nvinfo : EIATTR_MAX_THREADS
	.align		4
.L_49:
        /*0c4c*/ 	.byte	0x04, 0x05
        /*0c4e*/ 	.short	(.L_51 - .L_50)
.L_50:
        /*0c50*/ 	.word	0x00000100
        /*0c54*/ 	.word	0x00000001
        /*0c58*/ 	.word	0x00000001


	//----- nvinfo : EIATTR_CRS_STACK_SIZE
	.align		4
.L_51:
        /*0c5c*/ 	.byte	0x04, 0x1e
        /*0c5e*/ 	.short	(.L_53 - .L_52)
.L_52:
        /*0c60*/ 	.word	0x00000000


	//----- nvinfo : EIATTR_CBANK_PARAM_SIZE
	.align		4
.L_53:
        /*0c64*/ 	.byte	0x03, 0x19
        /*0c66*/ 	.short	0x0c00


	//----- nvinfo : EIATTR_PARAM_CBANK
	.align		4
        /*0c68*/ 	.byte	0x04, 0x0a
        /*0c6a*/ 	.short	(.L_55 - .L_54)
	.align		4
.L_54:
        /*0c6c*/ 	.word	index@(.nv.constant0._ZN7cutlass13device_kernelINS_4gemm6kernel13GemmUniversalIN4cute5tupleIJiiiiEEENS1_10collective13CollectiveMmaINS1_46MainloopSm100TmaUmmaWarpSpecializedBlockScaledILi18ELi2ELi2ENS5_IJNS4_1CILi4EEENSA_ILi1EEESC_EEEEENS5_IJNSA_ILi256EEENSA_ILi64EEENSA_ILi128EEEEEENS5_IJNS_12float_e2m1_tENS_13float_ue8m0_tEEEENS5_IJNS5_IJlSC_lEEENS4_6LayoutINS5_IJNS5_IJNS5_IJNSA_ILi32EEESB_EEEiEEESQ_NS5_IJSC_iEEEEEENS5_IJNS5_IJNS5_IJNSA_ILi16EEESB_EEEiEEENS5_IJNS5_IJNSA_ILi0EEESC_EEENSA_ILi512EEEEEENS5_IJSW_iEEEEEEEEEEESL_S13_NS4_8TiledMMAINS4_8MMA_AtomIJNS4_23SM100_MMA_MXF4_2x1SM_SSISJ_SJ_fSK_Li256ELi64ELi32ELNS4_4UMMA5MajorE0ELS18_0ELNS17_7ScaleInE0ELS19_0EEEEEENSN_INS5_IJSC_SC_SC_EEENS5_IJSW_SW_SW_EEEEENS5_IJNS4_10UnderscoreES1F_S1F_EEEEENS5_IJNS4_18SM100_TMA_2SM_LOADES1I_EEENS5_IJNS4_14ComposedLayoutINS4_7SwizzleILi2ELi4ELi3EEENS4_18smem_ptr_flag_bitsILi4EEENSN_INS5_IJNSA_ILi8EEESH_EEENS5_IJSH_SC_EEEEEEENSN_INS5_IJNS5_IJNS5_IJSP_SC_EEENS5_IJSO_NSA_ILi2EEEEEEEEESC_NS5_IJS1V_SC_EEEEEENS5_IJNS5_IJNS5_IJSU_SY_EEESX_EEESW_NS5_IJS1V_SY_EEEEEEEEEEEvNS4_8identityENS5_IJNS4_28SM100_TMA_2SM_LOAD_MULTICASTES27_EEES25_vS26_EENS_8epilogue10collective18CollectiveEpilogueINS2A_23Sm100TmaWarpSpecializedILi3ELi2ELi32ELb1ELb0EEEJNS5_IJSH_SG_SH_EEENS5_IJNSN_ISH_SC_EENSN_ISO_SC_EEEEENS_10bfloat16_tESM_S2J_SM_NS2A_6fusion15FusionCallbacksIS2E_NS2K_17LinearCombinationIS2J_fS2J_fLNS_15FloatRoundStyleE2EEES2F_S2I_JEEENS4_5SM1004TMEM4LOAD26SM100_TMEM_LOAD_32dp32b32xENS4_13SM90_TMA_LOADENS1K_IS1M_NS1N_ILi16EEENSN_INS5_IJS1P_SO_EEENS5_IJSO_SC_EEEEEEENS4_39AutoVectorizingCopyWithAssumedAlignmentILi128EEENS4_14SM90_TMA_STOREES2Z_S31_S31_EEEvvEEEEvNT_6ParamsE)
        /*0c70*/ 	.short	0x0380
        /*0c72*/ 	.short	0x0c00


	//----- nvinfo : EIATTR_SW_WAR
	.align		4
.L_55:
        /*0c74*/ 	.byte	0x04, 0x36
        /*0c76*/ 	.short	(.L_57 - .L_56)
.L_56:
        /*0c78*/ 	.word	0x00000008
.L_57:


//--------------------- .nv.callgraph             --------------------------
	.section	.nv.callgraph,"",@"SHT_CUDA_CALLGRAPH"
	.align	4
	.sectionentsize	8
	.align		4
        /*0000*/ 	.word	0x00000000
	.align		4
        /*0004*/ 	.word	0xffffffff
	.align		4
        /*0008*/ 	.word	index@(_ZN7cutlass13device_kernelINS_4gemm6kernel13GemmUniversalIN4cute5tupleIJiiiiEEENS1_10collective13CollectiveMmaINS1_46MainloopSm100TmaUmmaWarpSpecializedBlockScaledILi18ELi2ELi2ENS5_IJNS4_1CILi4EEENSA_ILi1EEESC_EEEEENS5_IJNSA_ILi256EEENSA_ILi64EEENSA_ILi128EEEEEENS5_IJNS_12float_e2m1_tENS_13float_ue8m0_tEEEENS5_IJNS5_IJlSC_lEEENS4_6LayoutINS5_IJNS5_IJNS5_IJNSA_ILi32EEESB_EEEiEEESQ_NS5_IJSC_iEEEEEENS5_IJNS5_IJNS5_IJNSA_ILi16EEESB_EEEiEEENS5_IJNS5_IJNSA_ILi0EEESC_EEENSA_ILi512EEEEEENS5_IJSW_iEEEEEEEEEEESL_S13_NS4_8TiledMMAINS4_8MMA_AtomIJNS4_23SM100_MMA_MXF4_2x1SM_SSISJ_SJ_fSK_Li256ELi64ELi32ELNS4_4UMMA5MajorE0ELS18_0ELNS17_7ScaleInE0ELS19_0EEEEEENSN_INS5_IJSC_SC_SC_EEENS5_IJSW_SW_SW_EEEEENS5_IJNS4_10UnderscoreES1F_S1F_EEEEENS5_IJNS4_18SM100_TMA_2SM_LOADES1I_EEENS5_IJNS4_14ComposedLayoutINS4_7SwizzleILi2ELi4ELi3EEENS4_18smem_ptr_flag_bitsILi4EEENSN_INS5_IJNSA_ILi8EEESH_EEENS5_IJSH_SC_EEEEEEENSN_INS5_IJNS5_IJNS5_IJSP_SC_EEENS5_IJSO_NSA_ILi2EEEEEEEEESC_NS5_IJS1V_SC_EEEEEENS5_IJNS5_IJNS5_IJSU_SY_EEESX_EEESW_NS5_IJS1V_SY_EEEEEEEEEEEvNS4_8identityENS5_IJNS4_28SM100_TMA_2SM_LOAD_MULTICASTES27_EEES25_vS26_EENS_8epilogue10collective18CollectiveEpilogueINS2A_23Sm100TmaWarpSpecializedILi3ELi2ELi32ELb1ELb0EEEJNS5_IJSH_SG_SH_EEENS5_IJNSN_ISH_SC_EENSN_ISO_SC_EEEEENS_10bfloat16_tESM_S2J_SM_NS2A_6fusion15FusionCallbacksIS2E_NS2K_17LinearCombinationIS2J_fS2J_fLNS_15FloatRoundStyleE2EEES2F_S2I_JEEENS4_5SM1004TMEM4LOAD26SM100_TMEM_LOAD_32dp32b32xENS4_13SM90_TMA_LOADENS1K_IS1M_NS1N_ILi16EEENSN_INS5_IJS1P_SO_EEENS5_IJSO_SC_EEEEEEENS4_39AutoVectorizingCopyWithAssumedAlignmentILi128EEENS4_14SM90_TMA_STOREES2Z_S31_S31_EEEvvEEEEvNT_6ParamsE)
	.align		4
        /*000c*/ 	.word	index@(__assertfail)
	.align		4
        /*0010*/ 	.word	0x00000000
	.align		4
        /*0014*/ 	.word	0xfffffffe
	.align		4
        /*0018*/ 	.word	0x00000000
	.align		4
        /*001c*/ 	.word	0xfffffffd
	.align		4
        /*0020*/ 	.word	0x00000000
	.align		4
        /*0024*/ 	.word	0xfffffffc


//--------------------- .nv.constant4             --------------------------
	.section	.nv.constant4,"a",@progbits
	.align	8
	.align		8
.nv.constant4:
        /*0000*/ 	.dword	__assertfail
	.align		8
        /*0008*/ 	.dword	__unnamed_1
	.align		8
        /*0010*/ 	.dword	__unnamed_2
	.align		8
        /*0018*/ 	.dword	_ZN40_INTERNAL_db404b79_4_k_cu_9a37f7eb_298114cuda3std3__45__cpo5beginE
	.align		8
        /*0020*/ 	.dword	_ZN40_INTERNAL_db404b79_4_k_cu_9a37f7eb_298114cuda3std3__45__cpo3endE
	.align		8
        /*0028*/ 	.dword	_ZN40_INTERNAL_db404b79_4_k_cu_9a37f7eb_298114cuda3std3__45__cpo6cbeginE
	.align		8
        /*0030*/ 	.dword	_ZN40_INTERNAL_db404b79_4_k_cu_9a37f7eb_298114cuda3std3__45__cpo4cendE
	.align		8
        /*0038*/ 	.dword	_ZN40_INTERNAL_db404b79_4_k_cu_9a37f7eb_298114cuda3std3__442_GLOBAL__N__db404b79_4_k_cu_9a37f7eb_298116ignoreE
	.align		8
        /*0040*/ 	.dword	_ZN40_INTERNAL_db404b79_4_k_cu_9a37f7eb_298114cuda3std3__419piecewise_constructE
	.align		8
        /*0048*/ 	.dword	_ZN40_INTERNAL_db404b79_4_k_cu_9a37f7eb_298114cuda3std3__48in_placeE
	.align		8
        /*0050*/ 	.dword	_ZN40_INTERNAL_db404b79_4_k_cu_9a37f7eb_298114cuda3std6ranges3__45__cpo4swapE
	.align		8
        /*0058*/ 	.dword	_ZN40_INTERNAL_db404b79_4_k_cu_9a37f7eb_298114cuda3std6ranges3__45__cpo9iter_moveE
	.align		8
        /*0060*/ 	.dword	_ZN40_INTERNAL_db404b79_4_k_cu_9a37f7eb_298114cute7productE
	.align		8
        /*0068*/ 	.dword	_ZN40_INTERNAL_db404b79_4_k_cu_9a37f7eb_298114cute1_E
	.align		8
        /*0070*/ 	.dword	$str$25
	.align		8
        /*0078*/ 	.dword	$str$26
	.align		8
        /*0080*/ 	.dword	$str$29
	.align		8
        /*0088*/ 	.dword	$str$30


//--------------------- .text._ZN7cutlass13device_kernelINS_4gemm6kernel13GemmUniversalIN4cute5tupleIJiiiiEEENS1_10collective13CollectiveMmaINS1_46MainloopSm100TmaUmmaWarpSpecializedBlockScaledILi18ELi2ELi2ENS5_IJNS4_1CILi4EEENSA_ILi1EEESC_EEEEENS5_IJNSA_ILi256EEENSA_ILi64EEENSA_ILi128EEEEEENS5_IJNS_12float_e2m1_tENS_13float_ue8m0_tEEEENS5_IJNS5_IJlSC_lEEENS4_6LayoutINS5_IJNS5_IJNS5_IJNSA_ILi32EEESB_EEEiEEESQ_NS5_IJSC_iEEEEEENS5_IJNS5_IJNS5_IJNSA_ILi16EEESB_EEEiEEENS5_IJNS5_IJNSA_ILi0EEESC_EEENSA_ILi512EEEEEENS5_IJSW_iEEEEEEEEEEESL_S13_NS4_8TiledMMAINS4_8MMA_AtomIJNS4_23SM100_MMA_MXF4_2x1SM_SSISJ_SJ_fSK_Li256ELi64ELi32ELNS4_4UMMA5MajorE0ELS18_0ELNS17_7ScaleInE0ELS19_0EEEEEENSN_INS5_IJSC_SC_SC_EEENS5_IJSW_SW_SW_EEEEENS5_IJNS4_10UnderscoreES1F_S1F_EEEEENS5_IJNS4_18SM100_TMA_2SM_LOADES1I_EEENS5_IJNS4_14ComposedLayoutINS4_7SwizzleILi2ELi4ELi3EEENS4_18smem_ptr_flag_bitsILi4EEENSN_INS5_IJNSA_ILi8EEESH_EEENS5_IJSH_SC_EEEEEEENSN_INS5_IJNS5_IJNS5_IJSP_SC_EEENS5_IJSO_NSA_ILi2EEEEEEEEESC_NS5_IJS1V_SC_EEEEEENS5_IJNS5_IJNS5_IJSU_SY_EEESX_EEESW_NS5_IJS1V_SY_EEEEEEEEEEEvNS4_8identityENS5_IJNS4_28SM100_TMA_2SM_LOAD_MULTICASTES27_EEES25_vS26_EENS_8epilogue10collective18CollectiveEpilogueINS2A_23Sm100TmaWarpSpecializedILi3ELi2ELi32ELb1ELb0EEEJNS5_IJSH_SG_SH_EEENS5_IJNSN_ISH_SC_EENSN_ISO_SC_EEEEENS_10bfloat16_tESM_S2J_SM_NS2A_6fusion15FusionCallbacksIS2E_NS2K_17LinearCombinationIS2J_fS2J_fLNS_15FloatRoundStyleE2EEES2F_S2I_JEEENS4_5SM1004TMEM4LOAD26SM100_TMEM_LOAD_32dp32b32xENS4_13SM90_TMA_LOADENS1K_IS1M_NS1N_ILi16EEENSN_INS5_IJS1P_SO_EEENS5_IJSO_SC_EEEEEEENS4_39AutoVectorizingCopyWithAssumedAlignmentILi128EEENS4_14SM90_TMA_STOREES2Z_S31_S31_EEEvvEEEEvNT_6ParamsE --------------------------
	.section	.text._ZN7cutlass13device_kernelINS_4gemm6kernel13GemmUniversalIN4cute5tupleIJiiiiEEENS1_10collective13CollectiveMmaINS1_46MainloopSm100TmaUmmaWarpSpecializedBlockScaledILi18ELi2ELi2ENS5_IJNS4_1CILi4EEENSA_ILi1EEESC_EEEEENS5_IJNSA_ILi256EEENSA_ILi64EEENSA_ILi128EEEEEENS5_IJNS_12float_e2m1_tENS_13float_ue8m0_tEEEENS5_IJNS5_IJlSC_lEEENS4_6LayoutINS5_IJNS5_IJNS5_IJNSA_ILi32EEESB_EEEiEEESQ_NS5_IJSC_iEEEEEENS5_IJNS5_IJNS5_IJNSA_ILi16EEESB_EEEiEEENS5_IJNS5_IJNSA_ILi0EEESC_EEENSA_ILi512EEEEEENS5_IJSW_iEEEEEEEEEEESL_S13_NS4_8TiledMMAINS4_8MMA_AtomIJNS4_23SM100_MMA_MXF4_2x1SM_SSISJ_SJ_fSK_Li256ELi64ELi32ELNS4_4UMMA5MajorE0ELS18_0ELNS17_7ScaleInE0ELS19_0EEEEEENSN_INS5_IJSC_SC_SC_EEENS5_IJSW_SW_SW_EEEEENS5_IJNS4_10UnderscoreES1F_S1F_EEEEENS5_IJNS4_18SM100_TMA_2SM_LOADES1I_EEENS5_IJNS4_14ComposedLayoutINS4_7SwizzleILi2ELi4ELi3EEENS4_18smem_ptr_flag_bitsILi4EEENSN_INS5_IJNSA_ILi8EEESH_EEENS5_IJSH_SC_EEEEEEENSN_INS5_IJNS5_IJNS5_IJSP_SC_EEENS5_IJSO_NSA_ILi2EEEEEEEEESC_NS5_IJS1V_SC_EEEEEENS5_IJNS5_IJNS5_IJSU_SY_EEESX_EEESW_NS5_IJS1V_SY_EEEEEEEEEEEvNS4_8identityENS5_IJNS4_28SM100_TMA_2SM_LOAD_MULTICASTES27_EEES25_vS26_EENS_8epilogue10collective18CollectiveEpilogueINS2A_23Sm100TmaWarpSpecializedILi3ELi2ELi32ELb1ELb0EEEJNS5_IJSH_SG_SH_EEENS5_IJNSN_ISH_SC_EENSN_ISO_SC_EEEEENS_10bfloat16_tESM_S2J_SM_NS2A_6fusion15FusionCallbacksIS2E_NS2K_17LinearCombinationIS2J_fS2J_fLNS_15FloatRoundStyleE2EEES2F_S2I_JEEENS4_5SM1004TMEM4LOAD26SM100_TMEM_LOAD_32dp32b32xENS4_13SM90_TMA_LOADENS1K_IS1M_NS1N_ILi16EEENSN_INS5_IJS1P_SO_EEENS5_IJSO_SC_EEEEEEENS4_39AutoVectorizingCopyWithAssumedAlignmentILi128EEENS4_14SM90_TMA_STOREES2Z_S31_S31_EEEvvEEEEvNT_6ParamsE,"ax",@progbits
	.align	128
.text._ZN7cutlass13device_kernelINS_4gemm6kernel13GemmUniversalIN4cute5tupleIJiiiiEEENS1_10collective13CollectiveMmaINS1_46MainloopSm100TmaUmmaWarpSpecializedBlockScaledILi18ELi2ELi2ENS5_IJNS4_1CILi4EEENSA_ILi1EEESC_EEEEENS5_IJNSA_ILi256EEENSA_ILi64EEENSA_ILi128EEEEEENS5_IJNS_12float_e2m1_tENS_13float_ue8m0_tEEEENS5_IJNS5_IJlSC_lEEENS4_6LayoutINS5_IJNS5_IJNS5_IJNSA_ILi32EEESB_EEEiEEESQ_NS5_IJSC_iEEEEEENS5_IJNS5_IJNS5_IJNSA_ILi16EEESB_EEEiEEENS5_IJNS5_IJNSA_ILi0EEESC_EEENSA_ILi512EEEEEENS5_IJSW_iEEEEEEEEEEESL_S13_NS4_8TiledMMAINS4_8MMA_AtomIJNS4_23SM100_MMA_MXF4_2x1SM_SSISJ_SJ_fSK_Li256ELi64ELi32ELNS4_4UMMA5MajorE0ELS18_0ELNS17_7ScaleInE0ELS19_0EEEEEENSN_INS5_IJSC_SC_SC_EEENS5_IJSW_SW_SW_EEEEENS5_IJNS4_10UnderscoreES1F_S1F_EEEEENS5_IJNS4_18SM100_TMA_2SM_LOADES1I_EEENS5_IJNS4_14ComposedLayoutINS4_7SwizzleILi2ELi4ELi3EEENS4_18smem_ptr_flag_bitsILi4EEENSN_INS5_IJNSA_ILi8EEESH_EEENS5_IJSH_SC_EEEEEEENSN_INS5_IJNS5_IJNS5_IJSP_SC_EEENS5_IJSO_NSA_ILi2EEEEEEEEESC_NS5_IJS1V_SC_EEEEEENS5_IJNS5_IJNS5_IJSU_SY_EEESX_EEESW_NS5_IJS1V_SY_EEEEEEEEEEEvNS4_8identityENS5_IJNS4_28SM100_TMA_2SM_LOAD_MULTICASTES27_EEES25_vS26_EENS_8epilogue10collective18CollectiveEpilogueINS2A_23Sm100TmaWarpSpecializedILi3ELi2ELi32ELb1ELb0EEEJNS5_IJSH_SG_SH_EEENS5_IJNSN_ISH_SC_EENSN_ISO_SC_EEEEENS_10bfloat16_tESM_S2J_SM_NS2A_6fusion15FusionCallbacksIS2E_NS2K_17LinearCombinationIS2J_fS2J_fLNS_15FloatRoundStyleE2EEES2F_S2I_JEEENS4_5SM1004TMEM4LOAD26SM100_TMEM_LOAD_32dp32b32xENS4_13SM90_TMA_LOADENS1K_IS1M_NS1N_ILi16EEENSN_INS5_IJS1P_SO_EEENS5_IJSO_SC_EEEEEEENS4_39AutoVectorizingCopyWithAssumedAlignmentILi128EEENS4_14SM90_TMA_STOREES2Z_S31_S31_EEEvvEEEEvNT_6ParamsE:
        .type           _ZN7cutlass13device_kernelINS_4gemm6kernel13GemmUniversalIN4cute5tupleIJiiiiEEENS1_10collective13CollectiveMmaINS1_46MainloopSm100TmaUmmaWarpSpecializedBlockScaledILi18ELi2ELi2ENS5_IJNS4_1CILi4EEENSA_ILi1EEESC_EEEEENS5_IJNSA_ILi256EEENSA_ILi64EEENSA_ILi128EEEEEENS5_IJNS_12float_e2m1_tENS_13float_ue8m0_tEEEENS5_IJNS5_IJlSC_lEEENS4_6LayoutINS5_IJNS5_IJNS5_IJNSA_ILi32EEESB_EEEiEEESQ_NS5_IJSC_iEEEEEENS5_IJNS5_IJNS5_IJNSA_ILi16EEESB_EEEiEEENS5_IJNS5_IJNSA_ILi0EEESC_EEENSA_ILi512EEEEEENS5_IJSW_iEEEEEEEEEEESL_S13_NS4_8TiledMMAINS4_8MMA_AtomIJNS4_23SM100_MMA_MXF4_2x1SM_SSISJ_SJ_fSK_Li256ELi64ELi32ELNS4_4UMMA5MajorE0ELS18_0ELNS17_7ScaleInE0ELS19_0EEEEEENSN_INS5_IJSC_SC_SC_EEENS5_IJSW_SW_SW_EEEEENS5_IJNS4_10UnderscoreES1F_S1F_EEEEENS5_IJNS4_18SM100_TMA_2SM_LOADES1I_EEENS5_IJNS4_14ComposedLayoutINS4_7SwizzleILi2ELi4ELi3EEENS4_18smem_ptr_flag_bitsILi4EEENSN_INS5_IJNSA_ILi8EEESH_EEENS5_IJSH_SC_EEEEEEENSN_INS5_IJNS5_IJNS5_IJSP_SC_EEENS5_IJSO_NSA_ILi2EEEEEEEEESC_NS5_IJS1V_SC_EEEEEENS5_IJNS5_IJNS5_IJSU_SY_EEESX_EEESW_NS5_IJS1V_SY_EEEEEEEEEEEvNS4_8identityENS5_IJNS4_28SM100_TMA_2SM_LOAD_MULTICASTES27_EEES25_vS26_EENS_8epilogue10collective18CollectiveEpilogueINS2A_23Sm100TmaWarpSpecializedILi3ELi2ELi32ELb1ELb0EEEJNS5_IJSH_SG_SH_EEENS5_IJNSN_ISH_SC_EENSN_ISO_SC_EEEEENS_10bfloat16_tESM_S2J_SM_NS2A_6fusion15FusionCallbacksIS2E_NS2K_17LinearCombinationIS2J_fS2J_fLNS_15FloatRoundStyleE2EEES2F_S2I_JEEENS4_5SM1004TMEM4LOAD26SM100_TMEM_LOAD_32dp32b32xENS4_13SM90_TMA_LOADENS1K_IS1M_NS1N_ILi16EEENSN_INS5_IJS1P_SO_EEENS5_IJSO_SC_EEEEEEENS4_39AutoVectorizingCopyWithAssumedAlignmentILi128EEENS4_14SM90_TMA_STOREES2Z_S31_S31_EEEvvEEEEvNT_6ParamsE,@function
        .size           _ZN7cutlass13device_kernelINS_4gemm6kernel13GemmUniversalIN4cute5tupleIJiiiiEEENS1_10collective13CollectiveMmaINS1_46MainloopSm100TmaUmmaWarpSpecializedBlockScaledILi18ELi2ELi2ENS5_IJNS4_1CILi4EEENSA_ILi1EEESC_EEEEENS5_IJNSA_ILi256EEENSA_ILi64EEENSA_ILi128EEEEEENS5_IJNS_12float_e2m1_tENS_13float_ue8m0_tEEEENS5_IJNS5_IJlSC_lEEENS4_6LayoutINS5_IJNS5_IJNS5_IJNSA_ILi32EEESB_EEEiEEESQ_NS5_IJSC_iEEEEEENS5_IJNS5_IJNS5_IJNSA_ILi16EEESB_EEEiEEENS5_IJNS5_IJNSA_ILi0EEESC_EEENSA_ILi512EEEEEENS5_IJSW_iEEEEEEEEEEESL_S13_NS4_8TiledMMAINS4_8MMA_AtomIJNS4_23SM100_MMA_MXF4_2x1SM_SSISJ_SJ_fSK_Li256ELi64ELi32ELNS4_4UMMA5MajorE0ELS18_0ELNS17_7ScaleInE0ELS19_0EEEEEENSN_INS5_IJSC_SC_SC_EEENS5_IJSW_SW_SW_EEEEENS5_IJNS4_10UnderscoreES1F_S1F_EEEEENS5_IJNS4_18SM100_TMA_2SM_LOADES1I_EEENS5_IJNS4_14ComposedLayoutINS4_7SwizzleILi2ELi4ELi3EEENS4_18smem_ptr_flag_bitsILi4EEENSN_INS5_IJNSA_ILi8EEESH_EEENS5_IJSH_SC_EEEEEEENSN_INS5_IJNS5_IJNS5_IJSP_SC_EEENS5_IJSO_NSA_ILi2EEEEEEEEESC_NS5_IJS1V_SC_EEEEEENS5_IJNS5_IJNS5_IJSU_SY_EEESX_EEESW_NS5_IJS1V_SY_EEEEEEEEEEEvNS4_8identityENS5_IJNS4_28SM100_TMA_2SM_LOAD_MULTICASTES27_EEES25_vS26_EENS_8epilogue10collective18CollectiveEpilogueINS2A_23Sm100TmaWarpSpecializedILi3ELi2ELi32ELb1ELb0EEEJNS5_IJSH_SG_SH_EEENS5_IJNSN_ISH_SC_EENSN_ISO_SC_EEEEENS_10bfloat16_tESM_S2J_SM_NS2A_6fusion15FusionCallbacksIS2E_NS2K_17LinearCombinationIS2J_fS2J_fLNS_15FloatRoundStyleE2EEES2F_S2I_JEEENS4_5SM1004TMEM4LOAD26SM100_TMEM_LOAD_32dp32b32xENS4_13SM90_TMA_LOADENS1K_IS1M_NS1N_ILi16EEENSN_INS5_IJS1P_SO_EEENS5_IJSO_SC_EEEEEEENS4_39AutoVectorizingCopyWithAssumedAlignmentILi128EEENS4_14SM90_TMA_STOREES2Z_S31_S31_EEEvvEEEEvNT_6ParamsE,(.L_x_218 - _ZN7cutlass13device_kernelINS_4gemm6kernel13GemmUniversalIN4cute5tupleIJiiiiEEENS1_10collective13CollectiveMmaINS1_46MainloopSm100TmaUmmaWarpSpecializedBlockScaledILi18ELi2ELi2ENS5_IJNS4_1CILi4EEENSA_ILi1EEESC_EEEEENS5_IJNSA_ILi256EEENSA_ILi64EEENSA_ILi128EEEEEENS5_IJNS_12float_e2m1_tENS_13float_ue8m0_tEEEENS5_IJNS5_IJlSC_lEEENS4_6LayoutINS5_IJNS5_IJNS5_IJNSA_ILi32EEESB_EEEiEEESQ_NS5_IJSC_iEEEEEENS5_IJNS5_IJNS5_IJNSA_ILi16EEESB_EEEiEEENS5_IJNS5_IJNSA_ILi0EEESC_EEENSA_ILi512EEEEEENS5_IJSW_iEEEEEEEEEEESL_S13_NS4_8TiledMMAINS4_8MMA_AtomIJNS4_23SM100_MMA_MXF4_2x1SM_SSISJ_SJ_fSK_Li256ELi64ELi32ELNS4_4UMMA5MajorE0ELS18_0ELNS17_7ScaleInE0ELS19_0EEEEEENSN_INS5_IJSC_SC_SC_EEENS5_IJSW_SW_SW_EEEEENS5_IJNS4_10UnderscoreES1F_S1F_EEEEENS5_IJNS4_18SM100_TMA_2SM_LOADES1I_EEENS5_IJNS4_14ComposedLayoutINS4_7SwizzleILi2ELi4ELi3EEENS4_18smem_ptr_flag_bitsILi4EEENSN_INS5_IJNSA_ILi8EEESH_EEENS5_IJSH_SC_EEEEEEENSN_INS5_IJNS5_IJNS5_IJSP_SC_EEENS5_IJSO_NSA_ILi2EEEEEEEEESC_NS5_IJS1V_SC_EEEEEENS5_IJNS5_IJNS5_IJSU_SY_EEESX_EEESW_NS5_IJS1V_SY_EEEEEEEEEEEvNS4_8identityENS5_IJNS4_28SM100_TMA_2SM_LOAD_MULTICASTES27_EEES25_vS26_EENS_8epilogue10collective18CollectiveEpilogueINS2A_23Sm100TmaWarpSpecializedILi3ELi2ELi32ELb1ELb0EEEJNS5_IJSH_SG_SH_EEENS5_IJNSN_ISH_SC_EENSN_ISO_SC_EEEEENS_10bfloat16_tESM_S2J_SM_NS2A_6fusion15FusionCallbacksIS2E_NS2K_17LinearCombinationIS2J_fS2J_fLNS_15FloatRoundStyleE2EEES2F_S2I_JEEENS4_5SM1004TMEM4LOAD26SM100_TMEM_LOAD_32dp32b32xENS4_13SM90_TMA_LOADENS1K_IS1M_NS1N_ILi16EEENSN_INS5_IJS1P_SO_EEENS5_IJSO_SC_EEEEEEENS4_39AutoVectorizingCopyWithAssumedAlignmentILi128EEENS4_14SM90_TMA_STOREES2Z_S31_S31_EEEvvEEEEvNT_6ParamsE)
        .other          _ZN7cutlass13device_kernelINS_4gemm6kernel13GemmUniversalIN4cute5tupleIJiiiiEEENS1_10collective13CollectiveMmaINS1_46MainloopSm100TmaUmmaWarpSpecializedBlockScaledILi18ELi2ELi2ENS5_IJNS4_1CILi4EEENSA_ILi1EEESC_EEEEENS5_IJNSA_ILi256EEENSA_ILi64EEENSA_ILi128EEEEEENS5_IJNS_12float_e2m1_tENS_13float_ue8m0_tEEEENS5_IJNS5_IJlSC_lEEENS4_6LayoutINS5_IJNS5_IJNS5_IJNSA_ILi32EEESB_EEEiEEESQ_NS5_IJSC_iEEEEEENS5_IJNS5_IJNS5_IJNSA_ILi16EEESB_EEEiEEENS5_IJNS5_IJNSA_ILi0EEESC_EEENSA_ILi512EEEEEENS5_IJSW_iEEEEEEEEEEESL_S13_NS4_8TiledMMAINS4_8MMA_AtomIJNS4_23SM100_MMA_MXF4_2x1SM_SSISJ_SJ_fSK_Li256ELi64ELi32ELNS4_4UMMA5MajorE0ELS18_0ELNS17_7ScaleInE0ELS19_0EEEEEENSN_INS5_IJSC_SC_SC_EEENS5_IJSW_SW_SW_EEEEENS5_IJNS4_10UnderscoreES1F_S1F_EEEEENS5_IJNS4_18SM100_TMA_2SM_LOADES1I_EEENS5_IJNS4_14ComposedLayoutINS4_7SwizzleILi2ELi4ELi3EEENS4_18smem_ptr_flag_bitsILi4EEENSN_INS5_IJNSA_ILi8EEESH_EEENS5_IJSH_SC_EEEEEEENSN_INS5_IJNS5_IJNS5_IJSP_SC_EEENS5_IJSO_NSA_ILi2EEEEEEEEESC_NS5_IJS1V_SC_EEEEEENS5_IJNS5_IJNS5_IJSU_SY_EEESX_EEESW_NS5_IJS1V_SY_EEEEEEEEEEEvNS4_8identityENS5_IJNS4_28SM100_TMA_2SM_LOAD_MULTICASTES27_EEES25_vS26_EENS_8epilogue10collective18CollectiveEpilogueINS2A_23Sm100TmaWarpSpecializedILi3ELi2ELi32ELb1ELb0EEEJNS5_IJSH_SG_SH_EEENS5_IJNSN_ISH_SC_EENSN_ISO_SC_EEEEENS_10bfloat16_tESM_S2J_SM_NS2A_6fusion15FusionCallbacksIS2E_NS2K_17LinearCombinationIS2J_fS2J_fLNS_15FloatRoundStyleE2EEES2F_S2I_JEEENS4_5SM1004TMEM4LOAD26SM100_TMEM_LOAD_32dp32b32xENS4_13SM90_TMA_LOADENS1K_IS1M_NS1N_ILi16EEENSN_INS5_IJS1P_SO_EEENS5_IJSO_SC_EEEEEEENS4_39AutoVectorizingCopyWithAssumedAlignmentILi128EEENS4_14SM90_TMA_STOREES2Z_S31_S31_EEEvvEEEEvNT_6ParamsE,@"STO_CUDA_ENTRY STV_DEFAULT"
_ZN7cutlass13device_kernelINS_4gemm6kernel13GemmUniversalIN4cute5tupleIJiiiiEEENS1_10collective13CollectiveMmaINS1_46MainloopSm100TmaUmmaWarpSpecializedBlockScaledILi18ELi2ELi2ENS5_IJNS4_1CILi4EEENSA_ILi1EEESC_EEEEENS5_IJNSA_ILi256EEENSA_ILi64EEENSA_ILi128EEEEEENS5_IJNS_12float_e2m1_tENS_13float_ue8m0_tEEEENS5_IJNS5_IJlSC_lEEENS4_6LayoutINS5_IJNS5_IJNS5_IJNSA_ILi32EEESB_EEEiEEESQ_NS5_IJSC_iEEEEEENS5_IJNS5_IJNS5_IJNSA_ILi16EEESB_EEEiEEENS5_IJNS5_IJNSA_ILi0EEESC_EEENSA_ILi512EEEEEENS5_IJSW_iEEEEEEEEEEESL_S13_NS4_8TiledMMAINS4_8MMA_AtomIJNS4_23SM100_MMA_MXF4_2x1SM_SSISJ_SJ_fSK_Li256ELi64ELi32ELNS4_4UMMA5MajorE0ELS18_0ELNS17_7ScaleInE0ELS19_0EEEEEENSN_INS5_IJSC_SC_SC_EEENS5_IJSW_SW_SW_EEEEENS5_IJNS4_10UnderscoreES1F_S1F_EEEEENS5_IJNS4_18SM100_TMA_2SM_LOADES1I_EEENS5_IJNS4_14ComposedLayoutINS4_7SwizzleILi2ELi4ELi3EEENS4_18smem_ptr_flag_bitsILi4EEENSN_INS5_IJNSA_ILi8EEESH_EEENS5_IJSH_SC_EEEEEEENSN_INS5_IJNS5_IJNS5_IJSP_SC_EEENS5_IJSO_NSA_ILi2EEEEEEEEESC_NS5_IJS1V_SC_EEEEEENS5_IJNS5_IJNS5_IJSU_SY_EEESX_EEESW_NS5_IJS1V_SY_EEEEEEEEEEEvNS4_8identityENS5_IJNS4_28SM100_TMA_2SM_LOAD_MULTICASTES27_EEES25_vS26_EENS_8epilogue10collective18CollectiveEpilogueINS2A_23Sm100TmaWarpSpecializedILi3ELi2ELi32ELb1ELb0EEEJNS5_IJSH_SG_SH_EEENS5_IJNSN_ISH_SC_EENSN_ISO_SC_EEEEENS_10bfloat16_tESM_S2J_SM_NS2A_6fusion15FusionCallbacksIS2E_NS2K_17LinearCombinationIS2J_fS2J_fLNS_15FloatRoundStyleE2EEES2F_S2I_JEEENS4_5SM1004TMEM4LOAD26SM100_TMEM_LOAD_32dp32b32xENS4_13SM90_TMA_LOADENS1K_IS1M_NS1N_ILi16EEENSN_INS5_IJS1P_SO_EEENS5_IJSO_SC_EEEEEEENS4_39AutoVectorizingCopyWithAssumedAlignmentILi128EEENS4_14SM90_TMA_STOREES2Z_S31_S31_EEEvvEEEEvNT_6ParamsE:
[----:B------:R-:W1:Y:S01]  /*0000*/  LDC R1, c[0x0][0x37c] ;  /* 0x0000df00ff017b82 */ /* 0x000e620000000800 */
[----:B------:R-:W2:Y:S01]  /*0010*/  S2R R92, SR_TID.X ;  /* 0x00000000005c7919 */ /* 0x000ea20000002100 */
[----:B------:R-:W3:Y:S06]  /*0020*/  LDCU.64 UR12, c[0x0][0xc90] ;  /* 0x00019200ff0c77ac */ /* 0x000eec0008000a00 */
[----:B------:R-:W4:Y:S01]  /*0030*/  S2UR UR55, SR_CgaCtaId ;  /* 0x00000000003779c3 */ /* 0x000f220000008800 */
[----:B------:R-:W-:Y:S02]  /*0040*/  PRMT R84, RZ, 0x7610, R84 ;  /* 0x00007610ff547816 */ /* 0x000fe40000000054 */
[----:B------:R-:W-:Y:S01]  /*0050*/  ELECT P1, URZ, PT ;  /* 0x0000000000ff782f */ /* 0x000fe20003820000 */
[----:B---3--:R-:W-:-:S04]  /*0060*/  UISETP.NE.U32.AND UP0, UPT, UR12, URZ, UPT ;  /* 0x000000ff0c00728c */ /* 0x008fc8000bf05070 */
[----:B------:R-:W-:Y:S02]  /*0070*/  UISETP.NE.AND.EX UP0, UPT, UR13, URZ, UPT, UP0 ;  /* 0x000000ff0d00728c */ /* 0x000fe4000bf05300 */
[----:B----4-:R-:W-:Y:S02]  /*0080*/  ULOP3.LUT UR52, UR55, 0x1, URZ, 0xc0, !UPT ;  /* 0x0000000137347892 */ /* 0x010fe4000f8ec0ff */
[----:B------:R-:W-:Y:S01]  /*0090*/  ULOP3.LUT UR53, UR55, 0x1, URZ, 0x3c, !UPT ;  /* 0x0000000137357892 */ /* 0x000fe2000f8e3cff */
[----:B--2---:R-:W-:-:S05]  /*00a0*/  SHF.R.U32.HI R85, RZ, 0x5, R92 ;  /* 0x00000005ff557819 */ /* 0x004fca000001165c */
[----:B------:R-:W2:Y:S02]  /*00b0*/  SHFL.IDX PT, R0, R85, RZ, 0x1f ;  /* 0x00001fff55007589 */ /* 0x000ea400000e0000 */
[----:B--2---:R-:W-:Y:S01]  /*00c0*/  R2UR UR18, R0 ;  /* 0x00000000001272ca */ /* 0x004fe200000e0000 */
[----:B-1----:R-:W-:-:S14]  /*00d0*/  BRA.U UP0, `(.L_x_0) ;  /* 0x0000000100307547 */ /* 0x002fdc000b800000 */
[----:B------:R-:W1:Y:S02]  /*00e0*/  LDCU.64 UR4, c[0x0][0xc88] ;  /* 0x00019100ff0477ac */ /* 0x000e640008000a00 */
[----:B-1----:R-:W-:-:S04]  /*00f0*/  UISETP.NE.U32.AND UP0, UPT, UR4, URZ, UPT ;  /* 0x000000ff0400728c */ /* 0x002fc8000bf05070 */
[----:B------:R-:W-:-:S09]  /*0100*/  UISETP.NE.AND.EX UP0, UPT, UR5, URZ, UPT, UP0 ;  /* 0x000000ff0500728c */ /* 0x000fd2000bf05300 */
[----:B------:R-:W-:Y:S05]  /*0110*/  BRA.U !UP0, `(.L_x_1) ;  /* 0x0000000108147547 */ /* 0x000fea000b800000 */
[----:B------:R-:W1:Y:S01]  /*0120*/  LDC.64 R2, c[0x0][0xc88] ;  /* 0x00032200ff027b82 */ /* 0x000e620000000a00 */
[----:B------:R-:W1:Y:S02]  /*0130*/  LDCU.64 UR4, c[0x0][0x358] ;  /* 0x00006b00ff0477ac */ /* 0x000e640008000a00 */
[----:B-1----:R1:W5:Y:S01]  /*0140*/  LDG.E R41, desc[UR4][R2.64] ;  /* 0x0000000402297981 */ /* 0x002362000c1e1900 */
[----:B------:R-:W-:Y:S01]  /*0150*/  HFMA2 R84, -RZ, RZ, 0, 5.9604644775390625e-08 ;  /* 0x00000001ff547431 */ /* 0x000fe200000001ff */
[----:B------:R-:W-:Y:S05]  /*0160*/  BRA `(.L_x_0) ;  /* 0x00000000000c7947 */ /* 0x000fea0003800000 */
.L_x_1:
[----:B------:R-:W1:Y:S01]  /*0170*/  LDCU UR4, c[0x0][0xc80] ;  /* 0x00019000ff0477ac */ /* 0x000e620008000800 */
[----:B------:R-:W-:Y:S01]  /*0180*/  HFMA2 R84, -RZ, RZ, 0, 5.9604644775390625e-08 ;  /* 0x00000001ff547431 */ /* 0x000fe200000001ff */
[----:B-1----:R-:W-:-:S07]  /*0190*/  MOV R41, UR4 ;  /* 0x0000000400297c02 */ /* 0x002fce0008000f00 */
.L_x_0:
[----:B------:R-:W2:Y:S02]  /*01a0*/  LDCU.64 UR4, c[0x0][0xcb0] ;  /* 0x00019600ff0477ac */ /* 0x000ea40008000a00 */
[----:B--2---:R-:W-:-:S04]  /*01b0*/  UISETP.NE.U32.AND UP0, UPT, UR4, URZ, UPT ;  /* 0x000000ff0400728c */ /* 0x004fc8000bf05070 */
[----:B------:R-:W-:-:S09]  /*01c0*/  UISETP.NE.AND.EX UP0, UPT, UR5, URZ, UPT, UP0 ;  /* 0x000000ff0500728c */ /* 0x000fd2000bf05300 */
[----:B------:R-:W-:Y:S05]  /*01d0*/  BRA.U UP0, `(.L_x_2) ;  /* 0x0000000100287547 */ /* 0x000fea000b800000 */
[----:B------:R-:W2:Y:S02]  /*01e0*/  LDCU.64 UR4, c[0x0][0xca8] ;  /* 0x00019500ff0477ac */ /* 0x000ea40008000a00 */
[----:B--2---:R-:W-:-:S04]  /*01f0*/  UISETP.NE.U32.AND UP0, UPT, UR4, URZ, UPT ;  /* 0x000000ff0400728c */ /* 0x004fc8000bf05070 */
[----:B------:R-:W-:-:S09]  /*0200*/  UISETP.NE.AND.EX UP0, UPT, UR5, URZ, UPT, UP0 ;  /* 0x000000ff0500728c */ /* 0x000fd2000bf05300 */
[----:B------:R-:W-:Y:S05]  /*0210*/  BRA.U !UP0, `(.L_x_3) ;  /* 0x0000000108107547 */ /* 0x000fea000b800000 */
[----:B------:R-:W2:Y:S01]  /*0220*/  LDC.64 R38, c[0x0][0xca8] ;  /* 0x00032a00ff267b82 */ /* 0x000ea20000000a00 */
[----:B------:R-:W2:Y:S02]  /*0230*/  LDCU.64 UR4, c[0x0][0x358] ;  /* 0x00006b00ff0477ac */ /* 0x000ea40008000a00 */
[----:B--2---:R2:W5:Y:S01]  /*0240*/  LDG.E R38, desc[UR4][R38.64] ;  /* 0x0000000426267981 */ /* 0x004562000c1e1900 */
[----:B------:R-:W-:Y:S05]  /*0250*/  BRA `(.L_x_2) ;  /* 0x0000000000087947 */ /* 0x000fea0003800000 */
.L_x_3:
[----:B------:R-:W2:Y:S02]  /*0260*/  LDCU UR4, c[0x0][0xca0] ;  /* 0x00019400ff0477ac */ /* 0x000ea40008000800 */
[----:B--2---:R-:W-:Y:S02]  /*0270*/  MOV R38, UR4 ;  /* 0x0000000400267c02 */ /* 0x004fe40008000f00 */
.L_x_2:
[----:B------:R-:W-:Y:S01]  /*0280*/  IMAD.U32 R0, RZ, RZ, UR18 ;  /* 0x00000012ff007e24 */ /* 0x000fe2000f8e00ff */
[----:B------:R-:W-:Y:S04]  /*0290*/  BSSY.RECONVERGENT B0, `(.L_x_4) ;  /* 0x0000012000007945 */ /* 0x000fe80003800200 */
[C---:B------:R-:W-:Y:S02]  /*02a0*/  ISETP.NE.OR P2, PT, R0.reuse, 0x1, !P1 ;  /* 0x000000010000780c */ /* 0x040fe40004f45670 */
[----:B------:R-:W-:-:S11]  /*02b0*/  ISETP.NE.OR P0, PT, R0, 0x3, !P1 ;  /* 0x000000030000780c */ /* 0x000fd60004f05670 */
[----:B------:R-:W-:Y:S05]  /*02c0*/  @P2 BRA `(.L_x_5) ;  /* 0x0000000000382947 */ /* 0x000fea0003800000 */
[----:B------:R-:W3:Y:S02]  /*02d0*/  LDCU.64 UR4, c[0x0][0x348] ;  /* 0x00006900ff0477ac */ /* 0x000ee40008000a00 */
[----:B---3--:R-:W-:Y:S02]  /*02e0*/  UIADD3 UR10, UP3, UPT, UR4, 0x80, URZ ;  /* 0x00000080040a7890 */ /* 0x008fe4000ff7e0ff */
[----:B------:R-:W-:Y:S02]  /*02f0*/  UIADD3 UR8, UP2, UPT, UR4, 0x180, URZ ;  /* 0x0000018004087890 */ /* 0x000fe4000ff5e0ff */
[----:B------:R-:W-:Y:S02]  /*0300*/  UIADD3 UR6, UP1, UPT, UR4, 0x280, URZ ;  /* 0x0000028004067890 */ /* 0x000fe4000ff3e0ff */
[----:B------:R-:W-:Y:S02]  /*0310*/  UIADD3 UR4, UP0, UPT, UR4, 0x380, URZ ;  /* 0x0000038004047890 */ /* 0x000fe4000ff1e0ff */
[----:B------:R-:W-:-:S02]  /*0320*/  UIADD3.X UR11, UPT, UPT, URZ, UR5, URZ, UP3, !UPT ;  /* 0x00000005ff0b7290 */ /* 0x000fc40009ffe4ff */
[----:B------:R-:W-:Y:S02]  /*0330*/  UIADD3.X UR9, UPT, UPT, URZ, UR5, URZ, UP2, !UPT ;  /* 0x00000005ff097290 */ /* 0x000fe400097fe4ff */
[----:B------:R-:W-:Y:S02]  /*0340*/  UIADD3.X UR7, UPT, UPT, URZ, UR5, URZ, UP1, !UPT ;  /* 0x00000005ff077290 */ /* 0x000fe40008ffe4ff */
[----:B------:R-:W-:-:S03]  /*0350*/  UIADD3.X UR5, UPT, UPT, URZ, UR5, URZ, UP0, !UPT ;  /* 0x00000005ff057290 */ /* 0x000fc600087fe4ff */
[----:B------:R3:W-:Y:S02]  /*0360*/  UTMACCTL.PF [UR10] ;  /* 0x000000000a0079b9 */ /* 0x0007e40008040000 */
[----:B------:R3:W-:Y:S02]  /*0370*/  UTMACCTL.PF [UR8] ;  /* 0x00000000080079b9 */ /* 0x0007e40008040000 */
[----:B------:R3:W-:Y:S02]  /*0380*/  UTMACCTL.PF [UR6] ;  /* 0x00000000060079b9 */ /* 0x0007e40008040000 */
[----:B------:R3:W-:Y:S02]  /*0390*/  UTMACCTL.PF [UR4] ;  /* 0x00000000040079b9 */ /* 0x0007e40008040000 */
[----:B---3--:R-:W-:Y:S01]  /*03a0*/  NOP ;  /* 0x0000000000007918 */ /* 0x008fe20000000000 */
.L_x_5:
[----:B------:R-:W-:Y:S05]  /*03b0*/  BSYNC.RECONVERGENT B0 ;  /* 0x0000000000007941 */ /* 0x000fea0003800200 */
.L_x_4:
[----:B------:R-:W-:Y:S04]  /*03c0*/  BSSY.RECONVERGENT B0, `(.L_x_6) ;  /* 0x000000a000007945 */ /* 0x000fe80003800200 */
[----:B------:R-:W-:Y:S05]  /*03d0*/  @P0 BRA `(.L_x_7) ;  /* 0x0000000000200947 */ /* 0x000fea0003800000 */
[----:B------:R-:W3:Y:S02]  /*03e0*/  LDCU.64 UR4, c[0x0][0x348] ;  /* 0x00006900ff0477ac */ /* 0x000ee40008000a00 */
[----:B---3--:R-:W-:Y:S02]  /*03f0*/  UIADD3 UR6, UP1, UPT, UR4, 0x980, URZ ;  /* 0x0000098004067890 */ /* 0x008fe4000ff3e0ff */
[----:B------:R-:W-:Y:S02]  /*0400*/  UIADD3 UR4, UP0, UPT, UR4, 0xa80, URZ ;  /* 0x00000a8004047890 */ /* 0x000fe4000ff1e0ff */
[----:B------:R-:W-:Y:S02]  /*0410*/  UIADD3.X UR7, UPT, UPT, URZ, UR5, URZ, UP1, !UPT ;  /* 0x00000005ff077290 */ /* 0x000fe40008ffe4ff */
[----:B------:R-:W-:-:S07]  /*0420*/  UIADD3.X UR5, UPT, UPT, URZ, UR5, URZ, UP0, !UPT ;  /* 0x00000005ff057290 */ /* 0x000fce00087fe4ff */
[----:B------:R3:W-:Y:S02]  /*0430*/  UTMACCTL.PF [UR6] ;  /* 0x00000000060079b9 */ /* 0x0007e40008040000 */
[----:B------:R3:W-:Y:S02]  /*0440*/  UTMACCTL.PF [UR4] ;  /* 0x00000000040079b9 */ /* 0x0007e40008040000 */
[----:B---3--:R-:W-:Y:S01]  /*0450*/  NOP ;  /* 0x0000000000007918 */ /* 0x008fe20000000000 */
.L_x_7:
[----:B------:R-:W-:Y:S05]  /*0460*/  BSYNC.RECONVERGENT B0 ;  /* 0x0000000000007941 */ /* 0x000fea0003800200 */
.L_x_6:
[----:B------:R-:W3:Y:S01]  /*0470*/  LDCU.64 UR4, c[0x0][0xc88] ;  /* 0x00019100ff0477ac */ /* 0x000ee20008000a00 */
[----:B------:R-:W-:Y:S02]  /*0480*/  UISETP.EQ.U32.AND UP2, UPT, UR12, URZ, UPT ;  /* 0x000000ff0c00728c */ /* 0x000fe4000bf42070 */
[----:B------:R-:W-:Y:S02]  /*0490*/  UPLOP3.LUT UP4, UPT, UPT, UPT, UPT, 0x80, 0x8 ;  /* 0x000000000008789c */ /* 0x000fe40003f8f070 */
[----:B---3--:R-:W-:-:S04]  /*04a0*/  UISETP.NE.U32.AND UP0, UPT, UR4, URZ, UPT ;  /* 0x000000ff0400728c */ /* 0x008fc8000bf05070 */
[----:B------:R-:W-:-:S04]  /*04b0*/  UISETP.NE.AND.EX UP1, UPT, UR5, URZ, UPT, UP0 ;  /* 0x000000ff0500728c */ /* 0x000fc8000bf25300 */
[----:B------:R-:W-:-:S04]  /*04c0*/  UISETP.EQ.OR.EX UP3, UPT, UR13, URZ, !UP1, UP2 ;  /* 0x000000ff0d00728c */ /* 0x000fc8000cf62720 */
[----:B------:R-:W-:-:S06]  /*04d0*/  UP2UR UR4, UPR, URZ, 0x8 ;  /* 0x00000008ff047883 */ /* 0x000fcc0008000000 */
[----:B------:R-:W-:Y:S01]  /*04e0*/  MOV R88, UR4 ;  /* 0x0000000400587c02 */ /* 0x000fe20008000f00 */
[----:B------:R-:W-:Y:S06]  /*04f0*/  BRA.U !UP3, `(.L_x_8) ;  /* 0x000000010b207547 */ /* 0x000fec000b800000 */
[----:B------:R-:W-:Y:S01]  /*0500*/  UISETP.NE.U32.AND UP2, UPT, UR12, URZ, UPT ;  /* 0x000000ff0c00728c */ /* 0x000fe2000bf45070 */
[----:B-----5:R-:W-:Y:S01]  /*0510*/  FSETP.NEU.AND P0, PT, R41, RZ, PT ;  /* 0x000000ff2900720b */ /* 0x020fe20003f0d000 */
[----:B------:R-:W-:Y:S02]  /*0520*/  USEL UR4, URZ, 0xffffffff, UP1 ;  /* 0xffffffffff047887 */ /* 0x000fe40008800000 */
[----:B------:R-:W-:-:S10]  /*0530*/  UISETP.NE.AND.EX UP2, UPT, UR13, URZ, UPT, UP2 ;  /* 0x000000ff0d00728c */ /* 0x000fd4000bf45320 */
[----:B------:R-:W-:Y:S01]  /*0540*/  VOTEU.ANY UP0, P0 ;  /* 0x0000000000ff7886 */ /* 0x000fe20000000100 */
[----:B------:R-:W-:-:S04]  /*0550*/  @!UP2 USEL UR4, URZ, 0xffffffff, UP0 ;  /* 0xffffffffff04a887 */ /* 0x000fc80008000000 */
[----:B------:R-:W-:-:S04]  /*0560*/  ULOP3.LUT UR4, UR4, 0x1, URZ, 0xc0, !UPT ;  /* 0x0000000104047892 */ /* 0x000fc8000f8ec0ff */
[----:B------:R-:W-:-:S11]  /*0570*/  UISETP.NE.U32.AND UP4, UPT, UR4, 0x1, UPT ;  /* 0x000000010400788c */ /* 0x000fd6000bf85070 */
.L_x_8:
[----:B------:R-:W3:Y:S01]  /*0580*/  SHFL.IDX PT, R0, R85, RZ, 0x1f ;  /* 0x00001fff55007589 */ /* 0x000ee200000e0000 */
[----:B------:R-:W-:-:S04]  /*0590*/  UISETP.NE.AND UP0, UPT, UR18, 0x2, UPT ;  /* 0x000000021200788c */ /* 0x000fc8000bf05270 */
[----:B------:R-:W-:Y:S02]  /*05a0*/  UISETP.EQ.AND UP2, UPT, UR52, URZ, !UP0 ;  /* 0x000000ff3400728c */ /* 0x000fe4000c742270 */
[----:B------:R-:W-:-:S04]  /*05b0*/  USEL UR46, URZ, 0x1, UP0 ;  /* 0x00000001ff2e7887 */ /* 0x000fc80008000000 */
[----:B------:R-:W-:Y:S02]  /*05c0*/  PLOP3.LUT P4, PT, P1, PT, UP2, 0x80, 0x8 ;  /* 0x000000000008781c */ /* 0x000fe40000f8f028 */
[----:B---3--:R-:W-:-:S13]  /*05d0*/  ISETP.NE.AND P0, PT, R0, RZ, PT ;  /* 0x000000ff0000720c */ /* 0x008fda0003f05270 */
[----:B------:R-:W-:Y:S05]  /*05e0*/  @P0 BRA `(.L_x_9) ;  /* 0x0000000000d00947 */ /* 0x000fea0003800000 */
[----:B------:R-:W-:Y:S01]  /*05f0*/  ELECT P0, URZ, PT ;  /* 0x0000000000ff782f */ /* 0x000fe20003800000 */
[----:B------:R-:W-:-:S12]  /*0600*/  BSSY.RECONVERGENT B0, `(.L_x_9) ;  /* 0x0000032000007945 */ /* 0x000fd80003800200 */
[----:B------:R-:W-:Y:S05]  /*0610*/  @!P0 BRA `(.L_x_10) ;  /* 0x0000000000c08947 */ /* 0x000fea0003800000 */
[----:B------:R-:W-:Y:S01]  /*0620*/  UMOV UR4, 0x400 ;  /* 0x0000040000047882 */ /* 0x000fe20000000000 */
[----:B------:R-:W-:Y:S01]  /*0630*/  UMOV UR8, 0x1 ;  /* 0x0000000100087882 */ /* 0x000fe20000000000 */
[----:B------:R-:W-:Y:S01]  /*0640*/  UMOV UR6, 0x2 ;  /* 0x0000000200067882 */ /* 0x000fe20000000000 */
[----:B------:R-:W-:Y:S02]  /*0650*/  ULEA UR4, UR55, UR4, 0x18 ;  /* 0x0000000437047291 */ /* 0x000fe4000f8ec0ff */
[----:B------:R-:W-:-:S04]  /*0660*/  UIADD3 UR8, UPT, UPT, -UR8, 0x100000, URZ ;  /* 0x0010000008087890 */ /* 0x000fc8000fffe1ff */
[----:B------:R-:W-:Y:S02]  /*0670*/  USHF.L.U32 UR9, UR8, 0xb, URZ ;  /* 0x0000000b08097899 */ /* 0x000fe400080006ff */
[----:B------:R-:W-:Y:S02]  /*0680*/  USHF.L.U32 UR8, UR8, 0x1, URZ ;  /* 0x0000000108087899 */ /* 0x000fe400080006ff */
[----:B------:R-:W-:-:S04]  /*0690*/  UIADD3 UR6, UPT, UPT, -UR6, 0x100000, URZ ;  /* 0x0010000006067890 */ /* 0x000fc8000fffe1ff */
[----:B------:R-:W-:Y:S02]  /*06a0*/  USHF.L.U32 UR7, UR6, 0xb, URZ ;  /* 0x0000000b06077899 */ /* 0x000fe400080006ff */
[----:B------:R-:W-:Y:S01]  /*06b0*/  USHF.L.U32 UR6, UR6, 0x1, URZ ;  /* 0x0000000106067899 */ /* 0x000fe200080006ff */
[----:B------:R-:W3:Y:S03]  /*06c0*/  FENCE.VIEW.ASYNC.S ;  /* 0x00000000000073c6 */ /* 0x000ee60000000000 */
[----:B---3--:R3:W4:Y:S08]  /*06d0*/  SYNCS.EXCH.64 URZ, [UR4], UR8 ;  /* 0x0000000804ff75b2 */ /* 0x0087300008000100 */
[----:B------:R3:W1:Y:S01]  /*06e0*/  SYNCS.EXCH.64 URZ, [UR4+0x90], UR6 ;  /* 0x0000900604ff75b2 */ /* 0x0006620008000100 */
        /* <DEDUP_REMOVED lines=33> */
[----:B------:R3:W1:Y:S02]  /*0900*/  SYNCS.EXCH.64 URZ, [UR4+0x118], UR6 ;  /* 0x0001180604ff75b2 */ /* 0x0006640008000100 */
[----:B---34-:R-:W-:Y:S01]  /*0910*/  NOP ;  /* 0x0000000000007918 */ /* 0x018fe20000000000 */
.L_x_10:
[----:B------:R-:W-:Y:S05]  /*0920*/  BSYNC.RECONVERGENT B0 ;  /* 0x0000000000007941 */ /* 0x000fea0003800200 */
.L_x_9:
[----:B------:R-:W3:Y:S01]  /*0930*/  SHFL.IDX PT, R0, R85, RZ, 0x1f ;  /* 0x00001fff55007589 */ /* 0x000ee200000e0000 */
[----:B------:R-:W-:Y:S01]  /*0940*/  NOP ;  /* 0x0000000000007918 */ /* 0x000fe20000000000 */
[----:B---3--:R-:W-:-:S13]  /*0950*/  ISETP.NE.AND P0, PT, R0, 0x1, PT ;  /* 0x000000010000780c */ /* 0x008fda0003f05270 */
[----:B------:R-:W-:Y:S05]  /*0960*/  @P0 BRA `(.L_x_11) ;  /* 0x00000000004c0947 */ /* 0x000fea0003800000 */
        /* <DEDUP_REMOVED lines=10> */
[----:B------:R-:W-:Y:S01]  /*0a10*/  ELECT P0, URZ, PT ;  /* 0x0000000000ff782f */ /* 0x000fe20003800000 */
[----:B------:R-:W3:Y:S02]  /*0a20*/  FENCE.VIEW.ASYNC.S ;  /* 0x00000000000073c6 */ /* 0x000ee40000000000 */
[----:B---3--:R3:W4:Y:S08]  /*0a30*/  SYNCS.EXCH.64 URZ, [UR4+0x120], UR8 ;  /* 0x0001200804ff75b2 */ /* 0x0087300008000100 */
[----:B------:R3:W1:Y:S01]  /*0a40*/  SYNCS.EXCH.64 URZ, [UR4+0x138], UR6 ;  /* 0x0001380604ff75b2 */ /* 0x0006620008000100 */
[----:B------:R3:W1:Y:S01]  /*0a50*/  SYNCS.EXCH.64 URZ, [UR4+0x128], UR8 ;  /* 0x0001280804ff75b2 */ /* 0x0006620008000100 */
[----:B------:R3:W1:Y:S01]  /*0a60*/  SYNCS.EXCH.64 URZ, [UR4+0x140], UR6 ;  /* 0x0001400604ff75b2 */ /* 0x0006620008000100 */
[----:B------:R3:W1:Y:S01]  /*0a70*/  SYNCS.EXCH.64 URZ, [UR4+0x130], UR8 ;  /* 0x0001300804ff75b2 */ /* 0x0006620008000100 */
[----:B------:R3:W1:Y:S01]  /*0a80*/  SYNCS.EXCH.64 URZ, [UR4+0x148], UR6 ;  /* 0x0001480604ff75b2 */ /* 0x0006620008000100 */
[----:B------:R-:W-:Y:S01]  /*0a90*/  NOP ;  /* 0x0000000000007918 */ /* 0x000fe20000000000 */
.L_x_11:
[----:B------:R-:W2:Y:S01]  /*0aa0*/  SHFL.IDX PT, R0, R85, RZ, 0x1f ;  /* 0x00001fff55007589 */ /* 0x000ea200000e0000 */
[----:B------:R-:W-:Y:S01]  /*0ab0*/  NOP ;  /* 0x0000000000007918 */ /* 0x000fe20000000000 */
[----:B--2---:R-:W-:-:S13]  /*0ac0*/  ISETP.NE.AND P0, PT, R0, 0x3, PT ;  /* 0x000000030000780c */ /* 0x004fda0003f05270 */
[----:B------:R-:W-:Y:S05]  /*0ad0*/  @P0 BRA `(.L_x_12) ;  /* 0x00000000002c0947 */ /* 0x000fea0003800000 */
[----:B---3--:R-:W-:Y:S01]  /*0ae0*/  UMOV UR6, 0x400 ;  /* 0x0000040000067882 */ /* 0x008fe20000000000 */
[----:B------:R-:W-:Y:S01]  /*0af0*/  UMOV UR4, 0x20 ;  /* 0x0000002000047882 */ /* 0x000fe20000000000 */
[----:B------:R-:W-:Y:S02]  /*0b00*/  ULEA UR6, UR55, UR6, 0x18 ;  /* 0x0000000637067291 */ /* 0x000fe4000f8ec0ff */
[----:B------:R-:W-:-:S04]  /*0b10*/  UIADD3 UR4, UPT, UPT, -UR4, 0x100000, URZ ;  /* 0x0010000004047890 */ /* 0x000fc8000fffe1ff */
[----:B------:R-:W-:Y:S02]  /*0b20*/  USHF.L.U32 UR5, UR4, 0xb, URZ ;  /* 0x0000000b04057899 */ /* 0x000fe400080006ff */
[----:B------:R-:W-:Y:S01]  /*0b30*/  USHF.L.U32 UR4, UR4, 0x1, URZ ;  /* 0x0000000104047899 */ /* 0x000fe200080006ff */
[----:B------:R-:W-:Y:S01]  /*0b40*/  ELECT P0, URZ, PT ;  /* 0x0000000000ff782f */ /* 0x000fe20003800000 */
[----:B------:R-:W2:Y:S10]  /*0b50*/  FENCE.VIEW.ASYNC.S ;  /* 0x00000000000073c6 */ /* 0x000eb40000000000 */
[----:B--2---:R2:W3:Y:S01]  /*0b60*/  SYNCS.EXCH.64 URZ, [UR6+0x150], UR4 ;  /* 0x0001500406ff75b2 */ /* 0x0044e20008000100 */
[----:B------:R2:W1:Y:S01]  /*0b70*/  SYNCS.EXCH.64 URZ, [UR6+0x158], UR4 ;  /* 0x0001580406ff75b2 */ /* 0x0004620008000100 */
[----:B------:R-:W-:Y:S01]  /*0b80*/  NOP ;  /* 0x0000000000007918 */ /* 0x000fe20000000000 */
.L_x_12:
[----:B------:R-:W4:Y:S01]  /*0b90*/  SHFL.IDX PT, R0, R85, RZ, 0x1f ;  /* 0x00001fff55007589 */ /* 0x000f2200000e0000 */
[----:B------:R-:W-:Y:S01]  /*0ba0*/  NOP ;  /* 0x0000000000007918 */ /* 0x000fe20000000000 */
[----:B----4-:R-:W-:-:S13]  /*0bb0*/  ISETP.NE.AND P0, PT, R0, 0x4, PT ;  /* 0x000000040000780c */ /* 0x010fda0003f05270 */
[----:B------:R-:W-:Y:S05]  /*0bc0*/  @P0 BRA `(.L_x_13) ;  /* 0x0000000000480947 */ /* 0x000fea0003800000 */
[----:B--23--:R-:W-:Y:S01]  /*0bd0*/  UMOV UR4, 0x3a0 ;  /* 0x000003a000047882 */ /* 0x00cfe20000000000 */
[----:B------:R-:W-:Y:S01]  /*0be0*/  UMOV UR6, 0x400 ;  /* 0x0000040000067882 */ /* 0x000fe20000000000 */
[----:B------:R-:W-:Y:S01]  /*0bf0*/  USEL UR4, UR4, 0x320, UP4 ;  /* 0x0000032004047887 */ /* 0x000fe2000a000000 */
        /* <DEDUP_REMOVED lines=9> */
[----:B------:R-:W2:Y:S02]  /*0c90*/  FENCE.VIEW.ASYNC.S ;  /* 0x00000000000073c6 */ /* 0x000ea40000000000 */
[----:B--2---:R4:W2:Y:S08]  /*0ca0*/  SYNCS.EXCH.64 URZ, [UR6+0x160], UR8 ;  /* 0x0001600806ff75b2 */ /* 0x0048b00008000100 */
[----:B------:R4:W3:Y:S01]  /*0cb0*/  SYNCS.EXCH.64 URZ, [UR6+0x170], UR4 ;  /* 0x0001700406ff75b2 */ /* 0x0008e20008000100 */
[----:B------:R4:W1:Y:S01]  /*0cc0*/  SYNCS.EXCH.64 URZ, [UR6+0x168], UR8 ;  /* 0x0001680806ff75b2 */ /* 0x0008620008000100 */
[----:B------:R4:W1:Y:S02]  /*0cd0*/  SYNCS.EXCH.64 URZ, [UR6+0x178], UR4 ;  /* 0x0001780406ff75b2 */ /* 0x0008640008000100 */
[----:B----4-:R-:W-:Y:S01]  /*0ce0*/  NOP ;  /* 0x0000000000007918 */ /* 0x010fe20000000000 */
.L_x_13:
[----:B------:R-:W4:Y:S01]  /*0cf0*/  SHFL.IDX PT, R0, R85, RZ, 0x1f ;  /* 0x00001fff55007589 */ /* 0x000f2200000e0000 */
[----:B------:R-:W-:Y:S01]  /*0d00*/  NOP ;  /* 0x0000000000007918 */ /* 0x000fe20000000000 */
[----:B----4-:R-:W-:-:S13]  /*0d10*/  ISETP.NE.AND P0, PT, R0, 0x5, PT ;  /* 0x000000050000780c */ /* 0x010fda0003f05270 */
[----:B------:R-:W-:Y:S05]  /*0d20*/  @P0 BRA `(.L_x_14) ;  /* 0x0000000000440947 */ /* 0x000fea0003800000 */
[----:B--23--:R-:W-:Y:S01]  /*0d30*/  UMOV UR4, 0x400 ;  /* 0x0000040000047882 */ /* 0x00cfe20000000000 */
        /* <DEDUP_REMOVED lines=16> */
.L_x_14:
[----:B------:R-:W4:Y:S01]  /*0e40*/  SHFL.IDX PT, R0, R85, RZ, 0x1f ;  /* 0x00001fff55007589 */ /* 0x000f2200000e0000 */
[----:B------:R-:W-:Y:S01]  /*0e50*/  ISETP.NE.OR P1, PT, RZ, UR18, !P1 ;  /* 0x00000012ff007c0c */ /* 0x000fe2000cf25670 */
[----:B------:R-:W-:Y:S01]  /*0e60*/  NOP ;  /* 0x0000000000007918 */ /* 0x000fe20000000000 */
[----:B----4-:R-:W-:-:S13]  /*0e70*/  ISETP.NE.AND P0, PT, R0, 0x3, PT ;  /* 0x000000030000780c */ /* 0x010fda0003f05270 */
[----:B------:R-:W-:Y:S05]  /*0e80*/  @P0 BRA `(.L_x_15) ;  /* 0x0000000000340947 */ /* 0x000fea0003800000 */
[----:B--23--:R-:W-:Y:S01]  /*0e90*/  UMOV UR4, 0x400 ;  /* 0x0000040000047882 */ /* 0x00cfe20000000000 */
[----:B------:R-:W-:Y:S01]  /*0ea0*/  UMOV UR6, 0x20 ;  /* 0x0000002000067882 */ /* 0x000fe20000000000 */
[----:B------:R-:W-:Y:S02]  /*0eb0*/  ULEA UR4, UR55, UR4, 0x18 ;  /* 0x0000000437047291 */ /* 0x000fe4000f8ec0ff */
[----:B------:R-:W-:-:S04]  /*0ec0*/  UIADD3 UR6, UPT, UPT, -UR6, 0x100000, URZ ;  /* 0x0010000006067890 */ /* 0x000fc8000fffe1ff */
[----:B------:R-:W-:Y:S02]  /*0ed0*/  USHF.L.U32 UR7, UR6, 0xb, URZ ;  /* 0x0000000b06077899 */ /* 0x000fe400080006ff */
[----:B------:R-:W-:Y:S01]  /*0ee0*/  USHF.L.U32 UR6, UR6, 0x1, URZ ;  /* 0x0000000106067899 */ /* 0x000fe200080006ff */
[----:B------:R-:W-:Y:S01]  /*0ef0*/  ELECT P0, URZ, PT ;  /* 0x0000000000ff782f */ /* 0x000fe20003800000 */
[----:B------:R-:W2:Y:S10]  /*0f00*/  FENCE.VIEW.ASYNC.S ;  /* 0x00000000000073c6 */ /* 0x000eb40000000000 */
[----:B--2---:R4:W2:Y:S01]  /*0f10*/  SYNCS.EXCH.64 URZ, [UR4+0x1a0], UR6 ;  /* 0x0001a00604ff75b2 */ /* 0x0048a20008000100 */
[----:B------:R4:W3:Y:S01]  /*0f20*/  SYNCS.EXCH.64 URZ, [UR4+0x1b0], UR6 ;  /* 0x0001b00604ff75b2 */ /* 0x0008e20008000100 */
[----:B------:R4:W1:Y:S01]  /*0f30*/  SYNCS.EXCH.64 URZ, [UR4+0x1a8], UR6 ;  /* 0x0001a80604ff75b2 */ /* 0x0008620008000100 */
[----:B------:R4:W1:Y:S02]  /*0f40*/  SYNCS.EXCH.64 URZ, [UR4+0x1b8], UR6 ;  /* 0x0001b80604ff75b2 */ /* 0x0008640008000100 */
[----:B----4-:R-:W-:Y:S01]  /*0f50*/  NOP ;  /* 0x0000000000007918 */ /* 0x010fe20000000000 */
.L_x_15:
[----:B------:R-:W-:Y:S01]  /*0f60*/  VOTEU.ALL UP0, P1 ;  /* 0x0000000000ff7886 */ /* 0x000fe20000800000 */
[----:B--23--:R-:W-:Y:S01]  /*0f70*/  UMOV UR4, 0x20 ;  /* 0x0000002000047882 */ /* 0x00cfe20000000000 */
[----:B------:R-:W2:Y:S01]  /*0f80*/  LDCU UR7, c[0x0][0x36c] ;  /* 0x00006d80ff0777ac */ /* 0x000ea20008000800 */
[----:B------:R-:W-:Y:S01]  /*0f90*/  NOP ;  /* 0x0000000000007918 */ /* 0x000fe20000000000 */
[----:B-1----:R-:W-:Y:S01]  /*0fa0*/  LOP3.LUT R3, R92, 0x1f, RZ, 0xc0, !PT ;  /* 0x0000001f5c037812 */ /* 0x002fe200078ec0ff */
[----:B------:R-:W-:Y:S01]  /*0fb0*/  @!UP0 UMOV UR6, 0x400 ;  /* 0x0000040000068882 */ /* 0x000fe20000000000 */
[----:B------:R-:W-:-:S04]  /*0fc0*/  @!UP0 UIADD3 UR4, UPT, UPT, -UR4, 0x100000, URZ ;  /* 0x0010000004048890 */ /* 0x000fc8000fffe1ff */
[----:B------:R-:W-:Y:S02]  /*0fd0*/  @!UP0 USHF.L.U32 UR5, UR4, 0xb, URZ ;  /* 0x0000000b04058899 */ /* 0x000fe400080006ff */
[----:B------:R-:W-:Y:S02]  /*0fe0*/  @!UP0 USHF.L.U32 UR4, UR4, 0x1, URZ ;  /* 0x0000000104048899 */ /* 0x000fe400080006ff */
[----:B------:R-:W-:Y:S01]  /*0ff0*/  @!UP0 ULEA UR6, UR55, UR6, 0x18 ;  /* 0x0000000637068291 */ /* 0x000fe2000f8ec0ff */
[----:B------:R-:W-:Y:S01]  /*1000*/  VOTEU.ALL UP0, P1 ;  /* 0x0000000000ff7886 */ /* 0x000fe20000800000 */
[----:B------:R-:W-:Y:S02]  /*1010*/  UISETP.NE.AND UP5, UPT, UR18, URZ, UPT ;  /* 0x000000ff1200728c */ /* 0x000fe4000bfa5270 */
[----:B--2---:R-:W-:Y:S01]  /*1020*/  UISETP.EQ.U32.AND UP6, UPT, UR7, 0x1, UPT ;  /* 0x000000010700788c */ /* 0x004fe2000bfc2070 */
[----:B------:R-:W1:Y:S07]  /*1030*/  FENCE.VIEW.ASYNC.S ;  /* 0x00000000000073c6 */ /* 0x000e6e0000000000 */
[----:B-1----:R1:W2:Y:S01]  /*1040*/  @!UP0 SYNCS.EXCH.64 URZ, [UR6+0x1c0], UR4 ;  /* 0x0001c00406ff85b2 */ /* 0x0022a20008000100 */
[----:B------:R-:W-:Y:S05]  /*1050*/  BRA.U !UP6, `(.L_x_16) ;  /* 0x000000010e087547 */ /* 0x000fea000b800000 */
[----:B--2---:R-:W-:Y:S01]  /*1060*/  UCGABAR_ARV ;  /* 0x00000000000079c7 */ /* 0x004fe20008000000 */
[----:B------:R-:W-:Y:S05]  /*1070*/  BRA `(.L_x_17) ;  /* 0x0000000000047947 */ /* 0x000fea0003800000 */
.L_x_16:
[----:B--2---:R-:W-:Y:S01]  /*1080*/  NOP ;  /* 0x0000000000007918 */ /* 0x004fe20000000000 */
.L_x_17:
[----:B------:R-:W2:Y:S01]  /*1090*/  S2UR UR61, SR_CTAID.X ;  /* 0x00000000003d79c3 */ /* 0x000ea20000002500 */
[----:B------:R-:W-:-:S05]  /*10a0*/  CS2R.32 R87, SR_CgaSize ;  /* 0x0000000000577805 */ /* 0x000fca0000008a00 */
[----:B------:R-:W-:-:S05]  /*10b0*/  IMAD R87, R87, -0xa0, RZ ;  /* 0xffffff6057577824 */ /* 0x000fca00078e02ff */
[----:B-1----:R-:W-:-:S14]  /*10c0*/  R2UR UR5, R87 ;  /* 0x00000000570572ca */ /* 0x002fdc00000e0000 */
[----:B------:R-:W1:Y:S01]  /*10d0*/  LDCU UR5, c[0x0][UR5+0x2b0] ;  /* 0x00005600050577ac */ /* 0x000e620008000800 */
[----:B------:R-:W-:-:S05]  /*10e0*/  CS2R.32 R87, SR_CgaSize ;  /* 0x0000000000577805 */ /* 0x000fca0000008a00 */
[----:B------:R-:W-:-:S05]  /*10f0*/  IMAD R87, R87, -0xa0, RZ ;  /* 0xffffff6057577824 */ /* 0x000fca00078e02ff */
[----:B------:R-:W-:-:S14]  /*1100*/  R2UR UR4, R87 ;  /* 0x00000000570472ca */ /* 0x000fdc00000e0000 */
[----:B------:R-:W3:Y:S01]  /*1110*/  LDCU UR4, c[0x0][UR4+0x2b4] ;  /* 0x00005680040477ac */ /* 0x000ee20008000800 */
[----:B------:R-:W4:Y:S01]  /*1120*/  S2UR UR26, SR_CTAID.Y ;  /* 0x00000000001a79c3 */ /* 0x000f220000002600 */
[----:B------:R-:W-:-:S05]  /*1130*/  CS2R.32 R87, SR_CgaSize ;  /* 0x0000000000577805 */ /* 0x000fca0000008a00 */
[----:B------:R-:W-:-:S05]  /*1140*/  IMAD R87, R87, -0xa0, RZ ;  /* 0xffffff6057577824 */ /* 0x000fca00078e02ff */
[----:B------:R-:W-:-:S14]  /*1150*/  R2UR UR7, R87 ;  /* 0x00000000570772ca */ /* 0x000fdc00000e0000 */
[----:B------:R-:W3:Y:S01]  /*1160*/  LDCU UR7, c[0x0][UR7+0x2a0] ;  /* 0x00005400070777ac */ /* 0x000ee20008000800 */
[----:B------:R-:W-:-:S05]  /*1170*/  CS2R.32 R87, SR_CgaSize ;  /* 0x0000000000577805 */ /* 0x000fca0000008a00 */
[----:B------:R-:W-:-:S05]  /*1180*/  IMAD R87, R87, -0xa0, RZ ;  /* 0xffffff6057577824 */ /* 0x000fca00078e02ff */
[----:B------:R-:W-:-:S14]  /*1190*/  R2UR UR8, R87 ;  /* 0x00000000570872ca */ /* 0x000fdc00000e0000 */
[----:B------:R-:W3:Y:S01]  /*11a0*/  LDCU UR8, c[0x0][UR8+0x2a4] ;  /* 0x00005480080877ac */ /* 0x000ee20008000800 */
[----:B------:R-:W-:Y:S02]  /*11b0*/  UISETP.GT.U32.AND UP0, UPT, UR52, 0xffff, UPT ;  /* 0x0000ffff3400788c */ /* 0x000fe4000bf04070 */
[----:B------:R-:W-:Y:S01]  /*11c0*/  USHF.R.U32.HI UR59, URZ, 0x1, UR55 ;  /* 0x00000001ff3b7899 */ /* 0x000fe20008011637 */
[----:B------:R-:W3:Y:S01]  /*11d0*/  LDCU UR19, c[0x0][0xf24] ;  /* 0x0001e480ff1377ac */ /* 0x000ee20008000800 */
[----:B--2---:R-:W-:Y:S01]  /*11e0*/  I2FP.F32.U32 R2, UR61 ;  /* 0x0000003d00027c45 */ /* 0x004fe20008201000 */
[----:B------:R-:W2:Y:S04]  /*11f0*/  LDCU UR39, c[0x0][0xf24] ;  /* 0x0001e480ff2777ac */ /* 0x000ea80008000800 */
[----:B-1----:R-:W-:Y:S01]  /*1200*/  FMUL R2, R2, UR5 ;  /* 0x0000000502027c20 */ /* 0x002fe20008400000 */
[----:B------:R-:W1:Y:S01]  /*1210*/  LDCU UR22, c[0x0][0xf30] ;  /* 0x0001e600ff1677ac */ /* 0x000e620008000800 */
[----:B----4-:R-:W-:Y:S01]  /*1220*/  I2FP.F32.U32 R0, UR26 ;  /* 0x0000001a00007c45 */ /* 0x010fe20008201000 */
[----:B------:R-:W-:-:S03]  /*1230*/  USHF.L.U32 UR38, UR55, 0x9, URZ ;  /* 0x0000000937267899 */ /* 0x000fc600080006ff */
[----:B------:R-:W4:Y:S01]  /*1240*/  F2I.U32.TRUNC.NTZ R2, R2 ;  /* 0x0000000200027305 */ /* 0x000f22000020f000 */
[----:B------:R-:W-:Y:S01]  /*1250*/  USHF.L.U32 UR45, UR55, 0x7, URZ ;  /* 0x00000007372d7899 */ /* 0x000fe200080006ff */
[----:B---3--:R-:W-:Y:S01]  /*1260*/  FMUL R0, R0, UR4 ;  /* 0x0000000400007c20 */ /* 0x008fe20008400000 */
[----:B------:R-:W-:Y:S01]  /*1270*/  USEL UR37, UR52, 0xffff, !UP0 ;  /* 0x0000ffff34257887 */ /* 0x000fe2000c000000 */
[----:B------:R-:W-:-:S04]  /*1280*/  UMOV UR27, UR61 ;  /* 0x0000003d001b7c82 */ /* 0x000fc80008000000 */
[----:B------:R-:W3:Y:S01]  /*1290*/  F2I.U32.TRUNC.NTZ R0, R0 ;  /* 0x0000000000007305 */ /* 0x000ee2000020f000 */
[----:B----4-:R-:W-:Y:S02]  /*12a0*/  R2UR UR4, R2 ;  /* 0x00000000020472ca */ /* 0x010fe400000e0000 */
[----:B------:R-:W-:Y:S02]  /*12b0*/  PRMT R2, RZ, 0x7610, R2 ;  /* 0x00007610ff027816 */ /* 0x000fe40000000002 */
[----:B---3--:R-:W-:Y:S02]  /*12c0*/  R2UR UR6, R0 ;  /* 0x00000000000672ca */ /* 0x008fe400000e0000 */
[----:B------:R-:W-:-:S07]  /*12d0*/  PRMT R0, RZ, 0x7610, R0 ;  /* 0x00007610ff007816 */ /* 0x000fce0000000000 */
[----:B------:R-:W-:-:S04]  /*12e0*/  UIADD3 UR5, UPT, UPT, -UR4, URZ, URZ ;  /* 0x000000ff04057290 */ /* 0x000fc8000fffe1ff */
[----:B------:R-:W-:Y:S02]  /*12f0*/  UIMAD UR5, UR7, UR5, UR61 ;  /* 0x00000005070572a4 */ /* 0x000fe4000f8e023d */
[----:B------:R-:W-:-:S04]  /*1300*/  UIADD3 UR4, UPT, UPT, -UR6, URZ, URZ ;  /* 0x000000ff06047290 */ /* 0x000fc8000fffe1ff */
[----:B------:R-:W-:Y:S01]  /*1310*/  IMAD.U32 R87, RZ, RZ, UR5 ;  /* 0x00000005ff577e24 */ /* 0x000fe2000f8e00ff */
[----:B------:R-:W-:-:S06]  /*1320*/  UIMAD UR4, UR8, UR4, UR26 ;  /* 0x00000004080472a4 */ /* 0x000fcc000f8e021a */
[----:B------:R-:W-:Y:S01]  /*1330*/  IMAD.U32 R86, RZ, RZ, UR4 ;  /* 0x00000004ff567e24 */ /* 0x000fe2000f8e00ff */
[----:B-12---:R-:W-:Y:S06]  /*1340*/  BRA.U UP5, `(.L_x_18) ;  /* 0x0000000105447547 */ /* 0x006fec000b800000 */
[----:B------:R-:W-:Y:S02]  /*1350*/  R2UR UR4, R86 ;  /* 0x00000000560472ca */ /* 0x000fe400000e0000 */
[----:B------:R-:W-:-:S11]  /*1360*/  R2UR UR7, R87 ;  /* 0x00000000570772ca */ /* 0x000fd600000e0000 */
[----:B------:R-:W-:Y:S02]  /*1370*/  UISETP.NE.AND UP0, UPT, UR4, URZ, UPT ;  /* 0x000000ff0400728c */ /* 0x000fe4000bf05270 */
[----:B------:R-:W-:Y:S02]  /*1380*/  ULOP3.LUT UR4, UR7, 0x2, URZ, 0x3c, !UPT ;  /* 0x0000000207047892 */ /* 0x000fe4000f8e3cff */
[----:B------:R-:W-:Y:S02]  /*1390*/  UISETP.GT.U32.AND UP2, UPT, UR7, 0x1, UP0 ;  /* 0x000000010700788c */ /* 0x000fe40008744070 */
[----:B------:R-:W-:Y:S02]  /*13a0*/  UISETP.GT.U32.AND UP0, UPT, UR4, 0x1, UP0 ;  /* 0x000000010400788c */ /* 0x000fe40008704070 */
[----:B------:R-:W-:Y:S02]  /*13b0*/  USEL UR5, URZ, 0x2, UP2 ;  /* 0x00000002ff057887 */ /* 0x000fe40009000000 */
[----:B------:R-:W-:-:S02]  /*13c0*/  USEL UR6, URZ, 0x1, UP2 ;  /* 0x00000001ff067887 */ /* 0x000fc40009000000 */
[----:B------:R-:W-:Y:S02]  /*13d0*/  USEL UR4, URZ, 0x4, UP0 ;  /* 0x00000004ff047887 */ /* 0x000fe40008000000 */
[----:B------:R-:W-:Y:S02]  /*13e0*/  ULOP3.LUT UR7, UR7, 0xfffffffe, URZ, 0xc0, !UPT ;  /* 0xfffffffe07077892 */ /* 0x000fe4000f8ec0ff */
[----:B------:R-:W-:Y:S02]  /*13f0*/  USEL UR8, URZ, 0x8, UP0 ;  /* 0x00000008ff087887 */ /* 0x000fe40008000000 */
[----:B------:R-:W-:-:S03]  /*1400*/  UIADD3 UR4, UPT, UPT, UR4, UR5, UR6 ;  /* 0x0000000504047290 */ /* 0x000fc6000fffe006 */
[----:B------:R-:W-:Y:S01]  /*1410*/  UMOV UR5, 0x3 ;  /* 0x0000000300057882 */ /* 0x000fe20000000000 */
[----:B------:R-:W-:Y:S02]  /*1420*/  UIADD3 UR4, UPT, UPT, UR4, UR8, URZ ;  /* 0x0000000804047290 */ /* 0x000fe4000fffe0ff */
[----:B------:R-:W-:-:S04]  /*1430*/  USHF.L.U32 UR5, UR5, UR7, URZ ;  /* 0x0000000705057299 */ /* 0x000fc800080006ff */
[----:B------:R-:W-:Y:S02]  /*1440*/  IMAD.U32 R2, RZ, RZ, UR4 ;  /* 0x00000004ff027e24 */ /* 0x000fe4000f8e00ff */
[----:B------:R-:W-:-:S07]  /*1450*/  IMAD.U32 R0, RZ, RZ, UR5 ;  /* 0x00000005ff007e24 */ /* 0x000fce000f8e00ff */
.L_x_18:
[----:B------:R-:W1:Y:S01]  /*1460*/  S2UR UR44, SR_CTAID.Z ;  /* 0x00000000002c79c3 */ /* 0x000e620000002700 */
[----:B------:R-:W-:Y:S01]  /*1470*/  UISETP.GE.AND UP0, UPT, UR19, 0x1, UPT ;  /* 0x000000011300788c */ /* 0x000fe2000bf06270 */
[----:B------:R-:W-:-:S08]  /*1480*/  UMOV UR23, 0x5 ;  /* 0x0000000500177882 */ /* 0x000fd00000000000 */
[----:B------:R-:W-:Y:S05]  /*1490*/  BRA.U !UP0, `(.L_x_19) ;  /* 0x0000000108d07547 */ /* 0x000fea000b800000 */
[----:B------:R-:W2:Y:S01]  /*14a0*/  LDCU.128 UR12, c[0x0][0xf10] ;  /* 0x0001e200ff0c77ac */ /* 0x000ea20008000c00 */
[----:B------:R-:W3:Y:S01]  /*14b0*/  LDCU UR6, c[0x0][0x370] ;  /* 0x00006e00ff0677ac */ /* 0x000ee20008000800 */
[----:B------:R-:W4:Y:S01]  /*14c0*/  LDCU UR7, c[0x0][0x374] ;  /* 0x00006e80ff0777ac */ /* 0x000f220008000800 */
[----:B------:R-:W1:Y:S01]  /*14d0*/  LDCU UR20, c[0x0][0xf0c] ;  /* 0x0001e180ff1477ac */ /* 0x000e620008000800 */
[----:B------:R-:W1:Y:S01]  /*14e0*/  LDCU UR21, c[0x0][0xf20] ;  /* 0x0001e400ff1577ac */ /* 0x000e620008000800 */
[----:B------:R-:W1:Y:S01]  /*14f0*/  LDCU.64 UR8, c[0x0][0xf28] ;  /* 0x0001e500ff0877ac */ /* 0x000e620008000a00 */
[----:B--2---:R-:W-:Y:S02]  /*1500*/  UISETP.NE.AND UP3, UPT, UR14, 0x1, UPT ;  /* 0x000000010e00788c */ /* 0x004fe4000bf65270 */
[----:B----4-:R-:W-:Y:S02]  /*1510*/  UIMAD.WIDE.U32 UR10, UR7, UR15, URZ ;  /* 0x0000000f070a72a5 */ /* 0x010fe4000f8e00ff */
[----:B---3--:R-:W-:-:S02]  /*1520*/  UIMAD.WIDE.U32 UR16, UR6, UR12, URZ ;  /* 0x0000000c061072a5 */ /* 0x008fc4000f8e00ff */
[----:B-1----:R-:W-:Y:S02]  /*1530*/  UISETP.NE.AND UP0, UPT, UR20, 0x1, UPT ;  /* 0x000000011400788c */ /* 0x002fe4000bf05270 */
[----:B------:R-:W-:Y:S01]  /*1540*/  UIMAD.WIDE.U32 UR4, UR27, UR12, URZ ;  /* 0x0000000c1b0472a5 */ /* 0x000fe2000f8e00ff */
[----:B------:R-:W-:Y:S02]  /*1550*/  UMOV UR10, UR11 ;  /* 0x0000000b000a7c82 */ /* 0x000fe40008000000 */
[----:B------:R-:W-:Y:S01]  /*1560*/  UMOV UR16, UR17 ;  /* 0x0000001100107c82 */ /* 0x000fe20008000000 */
[----:B------:R-:W-:Y:S02]  /*1570*/  @UP3 USHF.R.U32.HI UR7, URZ, UR21, UR10 ;  /* 0x00000015ff073299 */ /* 0x000fe4000801160a */
[----:B------:R-:W-:Y:S02]  /*1580*/  UISETP.NE.AND UP2, UPT, UR19, 0x1, UPT ;  /* 0x000000011300788c */ /* 0x000fe4000bf45270 */
[----:B------:R-:W-:-:S02]  /*1590*/  USHF.R.U32.HI UR5, URZ, UR13, UR5 ;  /* 0x0000000dff057299 */ /* 0x000fc40008011605 */
[----:B------:R-:W-:Y:S02]  /*15a0*/  @UP0 USHF.R.U32.HI UR6, URZ, UR13, UR16 ;  /* 0x0000000dff060299 */ /* 0x000fe40008011610 */
[----:B------:R-:W-:Y:S02]  /*15b0*/  UIMAD.WIDE.U32 UR12, UR26, UR15, URZ ;  /* 0x0000000f1a0c72a5 */ /* 0x000fe4000f8e00ff */
[----:B------:R-:W-:Y:S02]  /*15c0*/  UIMAD.WIDE.U32 UR10, UR7, UR8, URZ ;  /* 0x00000008070a72a5 */ /* 0x000fe4000f8e00ff */
[----:B------:R-:W-:Y:S02]  /*15d0*/  UIMAD.WIDE.U32 UR16, UR6, UR8, URZ ;  /* 0x00000008061072a5 */ /* 0x000fe4000f8e00ff */
[----:B------:R-:W-:Y:S01]  /*15e0*/  USEL UR5, UR27, UR5, !UP0 ;  /* 0x000000051b057287 */ /* 0x000fe2000c000000 */
[----:B------:R-:W-:Y:S02]  /*15f0*/  UMOV UR4, UR13 ;  /* 0x0000000d00047c82 */ /* 0x000fe40008000000 */
[----:B------:R-:W-:Y:S01]  /*1600*/  UMOV UR10, UR11 ;  /* 0x0000000b000a7c82 */ /* 0x000fe20008000000 */
[----:B------:R-:W-:-:S02]  /*1610*/  USHF.R.U32.HI UR4, URZ, UR21, UR4 ;  /* 0x00000015ff047299 */ /* 0x000fc40008011604 */
[----:B------:R-:W-:Y:S01]  /*1620*/  @UP2 USHF.R.U32.HI UR7, URZ, UR9, UR10 ;  /* 0x00000009ff072299 */ /* 0x000fe2000801160a */
[----:B------:R-:W-:Y:S01]  /*1630*/  UMOV UR16, UR17 ;  /* 0x0000001100107c82 */ /* 0x000fe20008000000 */
[----:B------:R-:W-:Y:S02]  /*1640*/  USEL UR4, UR26, UR4, !UP3 ;  /* 0x000000041a047287 */ /* 0x000fe4000d800000 */
[----:B------:R-:W-:Y:S02]  /*1650*/  @UP2 USHF.R.U32.HI UR6, URZ, UR9, UR16 ;  /* 0x00000009ff062299 */ /* 0x000fe40008011610 */
[----:B------:R-:W-:Y:S02]  /*1660*/  UIMAD UR7, UR7, UR19, URZ ;  /* 0x00000013070772a4 */ /* 0x000fe4000f8e02ff */
[----:B------:R-:W-:Y:S02]  /*1670*/  UIMAD UR12, UR6, UR19, URZ ;  /* 0x00000013060c72a4 */ /* 0x000fe4000f8e02ff */
[----:B------:R-:W-:-:S02]  /*1680*/  UISETP.GE.AND UP0, UPT, UR4, UR7, UPT ;  /* 0x000000070400728c */ /* 0x000fc4000bf06270 */
[----:B------:R-:W-:Y:S02]  /*1690*/  UIMAD.WIDE.U32 UR10, UR4, UR8, URZ ;  /* 0x00000008040a72a5 */ /* 0x000fe4000f8e00ff */
[----:B------:R-:W-:Y:S02]  /*16a0*/  UISETP.GE.OR UP0, UPT, UR5, UR12, UP0 ;  /* 0x0000000c0500728c */ /* 0x000fe40008706670 */
[----:B------:R-:W-:Y:S02]  /*16b0*/  UIMAD.WIDE.U32 UR12, UR5, UR8, URZ ;  /* 0x00000008050c72a5 */ /* 0x000fe4000f8e00ff */
[----:B------:R-:W-:Y:S01]  /*16c0*/  UIADD3 UR10, UPT, UPT, -UR4, URZ, URZ ;  /* 0x000000ff040a7290 */ /* 0x000fe2000fffe1ff */
[----:B------:R-:W-:Y:S01]  /*16d0*/  UMOV UR8, UR11 ;  /* 0x0000000b00087c82 */ /* 0x000fe20008000000 */
[----:B------:R-:W-:Y:S02]  /*16e0*/  UIADD3 UR11, UPT, UPT, -UR5, URZ, URZ ;  /* 0x000000ff050b7290 */ /* 0x000fe4000fffe1ff */
[----:B------:R-:W-:-:S03]  /*16f0*/  USHF.R.U32.HI UR8, URZ, UR9, UR8 ;  /* 0x00000009ff087299 */ /* 0x000fc60008011608 */
[----:B------:R-:W-:Y:S01]  /*1700*/  @!UP0 UMOV UR7, UR13 ;  /* 0x0000000d00078c82 */ /* 0x000fe20008000000 */
[----:B------:R-:W-:Y:S02]  /*1710*/  UIMAD UR26, UR14, UR10, UR26 ;  /* 0x0000000a0e1a72a4 */ /* 0x000fe4000f8e021a */
[----:B------:R-:W-:Y:S02]  /*1720*/  USEL UR8, UR4, UR8, !UP2 ;  /* 0x0000000804087287 */ /* 0x000fe4000d000000 */
[----:B------:R-:W-:Y:S02]  /*1730*/  @!UP0 USHF.R.U32.HI UR7, URZ, UR9, UR7 ;  /* 0x00000009ff078299 */ /* 0x000fe40008011607 */
[----:B------:R-:W-:Y:S02]  /*1740*/  UIADD3 UR9, UPT, UPT, -UR8, URZ, URZ ;  /* 0x000000ff08097290 */ /* 0x000fe4000fffe1ff */
[----:B------:R-:W-:Y:S02]  /*1750*/  @!UP0 USEL UR7, UR5, UR7, !UP2 ;  /* 0x0000000705078287 */ /* 0x000fe4000d000000 */
[----:B------:R-:W-:-:S02]  /*1760*/  UIMAD UR9, UR19, UR9, UR4 ;  /* 0x00000009130972a4 */ /* 0x000fc4000f8e0204 */
[----:B------:R-:W-:Y:S02]  /*1770*/  @!UP0 UIADD3 UR8, UPT, UPT, UR8, -UR7, URZ ;  /* 0x8000000708088290 */ /* 0x000fe4000fffe0ff */
[----:B------:R-:W-:Y:S02]  /*1780*/  @!UP0 UIMAD UR6, UR9, UR6, UR7 ;  /* 0x00000006090682a4 */ /* 0x000fe4000f8e0207 */
[----:B------:R-:W-:Y:S02]  /*1790*/  @!UP0 UIMAD UR4, UR8, UR19, UR5 ;  /* 0x00000013080482a4 */ /* 0x000fe4000f8e0205 */
[----:B------:R-:W-:Y:S02]  /*17a0*/  UIMAD UR27, UR20, UR11, UR27 ;  /* 0x0000000b141b72a4 */ /* 0x000fe4000f8e021b */
[----:B------:R-:W-:Y:S01]  /*17b0*/  UIMAD UR26, UR4, UR14, UR26 ;  /* 0x0000000e041a72a4 */ /* 0x000fe2000f8e021a */
[----:B------:R-:W-:Y:S02]  /*17c0*/  @!UP0 UMOV UR5, UR6 ;  /* 0x0000000600058c82 */ /* 0x000fe40008000000 */
[----:B------:R-:W-:-:S12]  /*17d0*/  UIMAD UR27, UR5, UR20, UR27 ;  /* 0x00000014051b72a4 */ /* 0x000fd8000f8e021b */
.L_x_19:
[----:B------:R-:W-:Y:S02]  /*17e0*/  UISETP.NE.AND UP2, UPT, UR22, 0x1, UPT ;  /* 0x000000011600788c */ /* 0x000fe4000bf45270 */
[----:B------:R-:W-:Y:S02]  /*17f0*/  ULOP3.LUT UR45, UR45, 0x180, URZ, 0xc0, !UPT ;  /* 0x000001802d2d7892 */ /* 0x000fe4000f8ec0ff */
[----:B------:R-:W-:Y:S02]  /*1800*/  ULOP3.LUT UR37, UR37, 0xffff, URZ, 0xc0, !UPT ;  /* 0x0000ffff25257892 */ /* 0x000fe4000f8ec0ff */
[----:B------:R-:W-:Y:S02]  /*1810*/  UISETP.NE.AND UP0, UPT, UR18, 0x2, UPT ;  /* 0x000000021200788c */ /* 0x000fe4000bf05270 */
[----:B------:R-:W-:Y:S02]  /*1820*/  ULOP3.LUT UR63, UR61, 0x1, URZ, 0xc0, !UPT ;  /* 0x000000013d3f7892 */ /* 0x000fe4000f8ec0ff */
[----:B------:R-:W-:-:S02]  /*1830*/  ULOP3.LUT UR59, UR59, 0x1, URZ, 0xc0, !UPT ;  /* 0x000000013b3b7892 */ /* 0x000fc4000f8ec0ff */
[----:B------:R-:W-:Y:S02]  /*1840*/  ULOP3.LUT UR38, UR38, 0x400, URZ, 0xc0, !UPT ;  /* 0x0000040026267892 */ /* 0x000fe4000f8ec0ff */
[----:B------:R-:W-:Y:S02]  /*1850*/  USHF.R.U32.HI UR10, URZ, 0x1, UR45 ;  /* 0x00000001ff0a7899 */ /* 0x000fe4000801162d */
[----:B------:R-:W-:Y:S01]  /*1860*/  USHF.L.U32 UR37, UR23, UR37, URZ ;  /* 0x0000002517257299 */ /* 0x000fe200080006ff */
[----:B------:R-:W-:Y:S11]  /*1870*/  BRA.U UP2, `(.L_x_20) ;  /* 0x0000000102407547 */ /* 0x000ff6000b800000 */
[----:B------:R-:W2:Y:S01]  /*1880*/  LDCU.128 UR12, c[0x0][0xf10] ;  /* 0x0001e200ff0c77ac */ /* 0x000ea20008000c00 */
[----:B------:R-:W3:Y:S01]  /*1890*/  LDCU UR8, c[0x0][0xf0c] ;  /* 0x0001e180ff0877ac */ /* 0x000ee20008000800 */
[----:B------:R-:W4:Y:S01]  /*18a0*/  LDCU UR9, c[0x0][0xf20] ;  /* 0x0001e400ff0977ac */ /* 0x000f220008000800 */
[----:B--2---:R-:W-:Y:S02]  /*18b0*/  UIMAD.WIDE.U32 UR4, UR27, UR12, URZ ;  /* 0x0000000c1b0472a5 */ /* 0x004fe4000f8e00ff */
[----:B------:R-:W-:Y:S02]  /*18c0*/  UIMAD.WIDE.U32 UR6, UR26, UR15, URZ ;  /* 0x0000000f1a0672a5 */ /* 0x000fe4000f8e00ff */
[----:B---3--:R-:W-:Y:S02]  /*18d0*/  UISETP.NE.AND UP2, UPT, UR8, 0x1, UPT ;  /* 0x000000010800788c */ /* 0x008fe4000bf45270 */
[----:B------:R-:W-:-:S03]  /*18e0*/  USHF.R.U32.HI UR5, URZ, UR13, UR5 ;  /* 0x0000000dff057299 */ /* 0x000fc60008011605 */
[----:B------:R-:W-:Y:S01]  /*18f0*/  UMOV UR4, UR7 ;  /* 0x0000000700047c82 */ /* 0x000fe20008000000 */
[----:B------:R-:W-:Y:S02]  /*1900*/  USEL UR5, UR27, UR5, !UP2 ;  /* 0x000000051b057287 */ /* 0x000fe4000d000000 */
[----:B------:R-:W-:Y:S02]  /*1910*/  UISETP.NE.AND UP2, UPT, UR14, 0x1, UPT ;  /* 0x000000010e00788c */ /* 0x000fe4000bf45270 */
[----:B----4-:R-:W-:-:S04]  /*1920*/  USHF.R.U32.HI UR4, URZ, UR9, UR4 ;  /* 0x00000009ff047299 */ /* 0x010fc80008011604 */
[----:B------:R-:W-:-:S04]  /*1930*/  USEL UR4, UR26, UR4, !UP2 ;  /* 0x000000041a047287 */ /* 0x000fc8000d000000 */
[----:B------:R-:W-:Y:S02]  /*1940*/  UIADD3 UR6, UPT, UPT, UR5, -UR4, URZ ;  /* 0x8000000405067290 */ /* 0x000fe4000fffe0ff */
[----:B------:R-:W-:Y:S02]  /*1950*/  UIADD3 UR4, UPT, UPT, -UR5, UR4, URZ ;  /* 0x0000000405047290 */ /* 0x000fe4000fffe1ff */
[----:B------:R-:W-:Y:S02]  /*1960*/  UIMAD UR26, UR6, UR14, UR26 ;  /* 0x0000000e061a72a4 */ /* 0x000fe4000f8e021a */
[----:B------:R-:W-:-:S12]  /*1970*/  UIMAD UR27, UR4, UR8, UR27 ;  /* 0x00000008041b72a4 */ /* 0x000fd8000f8e021b */
.L_x_20:
[----:B------:R-:W-:Y:S05]  /*1980*/  BRA.U !UP6, `(.L_x_21) ;  /* 0x000000010e0c7547 */ /* 0x000fea000b800000 */
[----:B------:R-:W-:Y:S01]  /*1990*/  UCGABAR_WAIT ;  /* 0x0000000000007dc7 */ /* 0x000fe20008000000 */
[----:B------:R-:W-:Y:S01]  /*19a0*/  CCTL.IVALL ;  /* 0x00000000ff00798f */ /* 0x000fe20002000000 */
[----:B------:R-:W-:Y:S05]  /*19b0*/  BRA `(.L_x_22) ;  /* 0x0000000000047947 */ /* 0x000fea0003800000 */
.L_x_21:
[----:B------:R-:W-:Y:S06]  /*19c0*/  BAR.SYNC.DEFER_BLOCKING 0x0 ;  /* 0x0000000000007b1d */ /* 0x000fec0000010000 */
.L_x_22:
[----:B------:R-:W-:Y:S05]  /*19d0*/  BRA.U UP0, `(.L_x_23) ;  /* 0x0000001d00a07547 */ /* 0x000fea000b800000 */
[----:B------:R-:W2:Y:S01]  /*19e0*/  LDCU UR6, c[0x0][0x38c] ;  /* 0x00007180ff0677ac */ /* 0x000ea20008000800 */
[----:B------:R-:W-:Y:S01]  /*19f0*/  PLOP3.LUT P2, PT, PT, PT, UP4, 0x80, 0x8 ;  /* 0x000000000008781c */ /* 0x000fe20003f4f048 */
[----:B------:R-:W-:Y:S01]  /*1a00*/  IMAD.MOV.U32 R12, RZ, RZ, 0x1 ;  /* 0x00000001ff0c7424 */ /* 0x000fe200078e00ff */
[----:B------:R-:W-:Y:S02]  /*1a10*/  ISETP.NE.AND P3, PT, R3, RZ, P4 ;  /* 0x000000ff0300720c */ /* 0x000fe40002765270 */
[----:B------:R-:W-:Y:S02]  /*1a20*/  CS2R R10, SRZ ;  /* 0x00000000000a7805 */ /* 0x000fe4000001ff00 */
[----:B------:R-:W-:Y:S01]  /*1a30*/  PLOP3.LUT P2, PT, P2, PT, PT, 0x8, 0x80 ;  /* 0x000000000080781c */ /* 0x000fe2000174e170 */
[----:B------:R-:W-:Y:S01]  /*1a40*/  IMAD.MOV.U32 R9, RZ, RZ, RZ ;  /* 0x000000ffff097224 */ /* 0x000fe200078e00ff */
[----:B------:R-:W3:Y:S01]  /*1a50*/  LDCU UR54, c[0x0][0x370] ;  /* 0x00006e00ff3677ac */ /* 0x000ee20008000800 */
[----:B------:R-:W-:Y:S01]  /*1a60*/  IMAD.MOV.U32 R8, RZ, RZ, 0x1 ;  /* 0x00000001ff087424 */ /* 0x000fe200078e00ff */
[----:B------:R-:W4:Y:S01]  /*1a70*/  LDCU.64 UR30, c[0x0][0x348] ;  /* 0x00006900ff1e77ac */ /* 0x000f220008000a00 */
[----:B------:R-:W-:Y:S01]  /*1a80*/  ULEA UR59, UR63, UR59, 0x1 ;  /* 0x0000003b3f3b7291 */ /* 0x000fe2000f8e08ff */
[----:B------:R-:W1:Y:S01]  /*1a90*/  LDCU UR53, c[0x0][0x374] ;  /* 0x00006e80ff3577ac */ /* 0x000e620008000800 */
[----:B--2---:R-:W-:-:S02]  /*1aa0*/  UIADD3 UR5, UPT, UPT, UR6, 0x7f, URZ ;  /* 0x0000007f06057890 */ /* 0x004fc4000fffe0ff */
[----:B------:R-:W-:Y:S02]  /*1ab0*/  UIADD3 UR62, UPT, UPT, UR6, 0xfe, URZ ;  /* 0x000000fe063e7890 */ /* 0x000fe4000fffe0ff */
[----:B------:R-:W-:Y:S01]  /*1ac0*/  USHF.R.S32.HI UR4, URZ, 0x1f, UR5 ;  /* 0x0000001fff047899 */ /* 0x000fe20008011405 */
[----:B------:R-:W-:-:S03]  /*1ad0*/  UMOV UR14, URZ ;  /* 0x000000ff000e7c82 */ /* 0x000fc60008000000 */
[----:B------:R-:W-:Y:S02]  /*1ae0*/  ULEA.HI UR4, UR4, UR5, URZ, 0x7 ;  /* 0x0000000504047291 */ /* 0x000fe4000f8f38ff */
[----:B------:R-:W-:Y:S02]  /*1af0*/  UIADD3 UR5, UPT, UPT, UR6, -0x1, URZ ;  /* 0xffffffff06057890 */ /* 0x000fe4000fffe0ff */
[----:B------:R-:W-:Y:S02]  /*1b00*/  USHF.R.S32.HI UR57, URZ, 0x7, UR4 ;  /* 0x00000007ff397899 */ /* 0x000fe40008011404 */
[----:B------:R-:W-:Y:S02]  /*1b10*/  UISETP.GE.U32.AND UP1, UPT, UR5, -0xff, UPT ;  /* 0xffffff010500788c */ /* 0x000fe4000bf26070 */
[----:B------:R-:W-:-:S04]  /*1b20*/  UISETP.LT.U32.AND UP0, UPT, UR57, 0x12, UPT ;  /* 0x000000123900788c */ /* 0x000fc8000bf01070 */
[----:B------:R-:W-:Y:S02]  /*1b30*/  USEL UR56, UR57, 0x12, UP0 ;  /* 0x0000001239387887 */ /* 0x000fe40008000000 */
[----:B------:R-:W-:Y:S02]  /*1b40*/  UISETP.NE.AND UP0, UPT, UR18, URZ, UPT ;  /* 0x000000ff1200728c */ /* 0x000fe4000bf05270 */
[----:B------:R-:W-:Y:S02]  /*1b50*/  UIADD3 UR4, UPT, UPT, UR56, -0x1, URZ ;  /* 0xffffffff38047890 */ /* 0x000fe4000fffe0ff */
[----:B------:R-:W-:Y:S02]  /*1b60*/  @UP1 UIADD3 UR4, UPT, UPT, UR56, URZ, URZ ;  /* 0x000000ff38041290 */ /* 0x000fe4000fffe0ff */
[----:B------:R-:W-:Y:S02]  /*1b70*/  USEL UR46, UR46, 0x2, UP0 ;  /* 0x000000022e2e7887 */ /* 0x000fe40008000000 */
[----:B------:R-:W-:-:S02]  /*1b80*/  UIADD3 UR60, UPT, UPT, UR57, -UR56, URZ ;  /* 0x80000038393c7290 */ /* 0x000fc4000fffe0ff */
[----:B------:R-:W-:Y:S02]  /*1b90*/  UIADD3 UR47, UPT, UPT, UR4, 0x1, URZ ;  /* 0x00000001042f7890 */ /* 0x000fe4000fffe0ff */
[----:B-1-34-:R-:W-:-:S12]  /*1ba0*/  UIADD3 UR58, UPT, UPT, -UR4, URZ, URZ ;  /* 0x000000ff043a7290 */ /* 0x01afd8000fffe1ff */
.L_x_47:
[----:B------:R-:W-:Y:S01]  /*1bb0*/  UISETP.NE.AND UP0, UPT, UR55, URZ, UPT ;  /* 0x000000ff3700728c */ /* 0x000fe2000bf05270 */
[----:B-1----:R-:W1:Y:S08]  /*1bc0*/  S2UR UR55, SR_CgaCtaId ;  /* 0x00000000003779c3 */ /* 0x002e700000008800 */
[----:B---3--:R-:W-:Y:S05]  /*1bd0*/  BRA.U UP0, `(.L_x_24) ;  /* 0x0000000100347547 */ /* 0x008fea000b800000 */
[----:B------:R-:W2:Y:S01]  /*1be0*/  S2R R0, SR_CgaCtaId ;  /* 0x0000000000007919 */ /* 0x000ea20000008800 */
[----:B------:R-:W-:Y:S02]  /*1bf0*/  MOV R3, 0x400 ;  /* 0x0000040000037802 */ /* 0x000fe40000000f00 */
[----:B------:R-:W-:Y:S02]  /*1c00*/  SHF.L.U32 R2, R8, 0x1f, RZ ;  /* 0x0000001f08027819 */ /* 0x000fe400000006ff */
[----:B--2---:R-:W-:-:S05]  /*1c10*/  LEA R0, R0, R3, 0x18 ;  /* 0x0000000300007211 */ /* 0x004fca00078ec0ff */
[----:B------:R-:W-:-:S04]  /*1c20*/  IMAD R3, R9, 0x8, R0 ;  /* 0x0000000809037824 */ /* 0x000fc800078e0200 */
[----:B------:R-:W2:Y:S02]  /*1c30*/  SYNCS.PHASECHK.TRANS64.TRYWAIT P0, [R3+URZ+0x1b0], R2 ;  /* 0x0001b002030075a7 */ /* 0x000ea400080011ff */
[----:B--2---:R-:W-:Y:S05]  /*1c40*/  @!P0 BRA `(.L_x_25) ;  /* 0x0000007800588947 */ /* 0x004fea0003800000 */
.L_x_152:
[----:B------:R-:W-:Y:S01]  /*1c50*/  VIADD R9, R9, 0x1 ;  /* 0x0000000109097836 */ /* 0x000fe20000000000 */
[----:B------:R2:W-:Y:S04]  /*1c60*/  SYNCS.ARRIVE.TRANS64.A1T0 RZ, [R3+URZ+0x1a0], RZ ;  /* 0x0001a0ff03ff79a7 */ /* 0x0005e800081000ff */
[----:B------:R-:W-:-:S04]  /*1c70*/  ISETP.NE.AND P0, PT, R9, 0x2, PT ;  /* 0x000000020900780c */ /* 0x000fc80003f05270 */
[----:B------:R-:W-:Y:S02]  /*1c80*/  SEL R9, R9, RZ, P0 ;  /* 0x000000ff09097207 */ /* 0x000fe40000000000 */
[----:B--2---:R-:W-:-:S04]  /*1c90*/  SEL R3, RZ, 0x1, P0 ;  /* 0x00000001ff037807 */ /* 0x004fc80000000000 */
[----:B------:R-:W-:Y:S02]  /*1ca0*/  LOP3.LUT R8, R8, R3, RZ, 0x3c, !PT ;  /* 0x0000000308087212 */ /* 0x000fe400078e3cff */
.L_x_24:
[----:B------:R-:W-:Y:S01]  /*1cb0*/  UMOV UR5, 0x400 ;  /* 0x0000040000057882 */ /* 0x000fe20000000000 */
[----:B------:R-:W-:Y:S01]  /*1cc0*/  SHF.L.U32 R0, R12, 0x1f, RZ ;  /* 0x0000001f0c007819 */ /* 0x000fe200000006ff */
[----:B-1----:R-:W-:Y:S02]  /*1cd0*/  ULEA UR5, UR55, UR5, 0x18 ;  /* 0x0000000537057291 */ /* 0x002fe4000f8ec0ff */
[----:B------:R-:W-:Y:S02]  /*1ce0*/  UISETP.GE.U32.AND UP0, UPT, UR62, 0xff, UPT ;  /* 0x000000ff3e00788c */ /* 0x000fe4000bf06070 */
[----:B------:R-:W-:Y:S02]  /*1cf0*/  ULEA UR4, UR14, UR5, 0x3 ;  /* 0x000000050e047291 */ /* 0x000fe4000f8e18ff */
[----:B------:R-:W-:Y:S02]  /*1d00*/  ULEA UR35, UR26, UR59, 0x2 ;  /* 0x0000003b1a237291 */ /* 0x000fe4000f8e10ff */
[----:B------:R-:W-:-:S02]  /*1d10*/  ULEA.HI UR11, UR26, UR26, URZ, 0x1 ;  /* 0x0000001a1a0b7291 */ /* 0x000fc4000f8f08ff */
[----:B------:R-:W-:Y:S02]  /*1d20*/  USHF.L.U32 UR35, UR35, 0x4, URZ ;  /* 0x0000000423237899 */ /* 0x000fe400080006ff */
[----:B------:R-:W-:Y:S01]  /*1d30*/  USHF.R.S32.HI UR11, URZ, 0x1, UR11 ;  /* 0x00000001ff0b7899 */ /* 0x000fe2000801140b */
[----:B------:R1:W2:Y:S01]  /*1d40*/  SYNCS.PHASECHK.TRANS64.TRYWAIT P1, [UR4+0x90], R0 ;  /* 0x00009000ff0075a7 */ /* 0x0002a20008021104 */
[----:B------:R-:W-:Y:S01]  /*1d50*/  ULEA.HI UR4, UR27, UR27, URZ, 0x1 ;  /* 0x0000001b1b047291 */ /* 0x000fe2000f8f08ff */
[----:B------:R-:W-:-:S03]  /*1d60*/  UMOV UR20, URZ ;  /* 0x000000ff00147c82 */ /* 0x000fc60008000000 */
[----:B------:R-:W-:Y:S02]  /*1d70*/  USHF.L.U32 UR43, UR4, 0x7, URZ ;  /* 0x00000007042b7899 */ /* 0x000fe400080006ff */
[----:B------:R-:W-:Y:S02]  /*1d80*/  ULOP3.LUT UR27, UR4, 0xfffffffe, URZ, 0xc0, !UPT ;  /* 0xfffffffe041b7892 */ /* 0x000fe4000f8ec0ff */
[----:B------:R-:W-:Y:S02]  /*1d90*/  ULOP3.LUT UR43, UR43, 0xffffff00, URZ, 0xc0, !UPT ;  /* 0xffffff002b2b7892 */ /* 0x000fe4000f8ec0ff */
[----:B------:R-:W-:Y:S02]  /*1da0*/  ULOP3.LUT UR27, UR27, 0x1, UR61, 0xf8, !UPT ;  /* 0x000000011b1b7892 */ /* 0x000fe4000f8ef83d */
[----:B------:R-:W-:Y:S01]  /*1db0*/  ULEA UR43, UR63, UR43, 0x7 ;  /* 0x0000002b3f2b7291 */ /* 0x000fe2000f8e38ff */
[----:B------:R-:W-:Y:S11]  /*1dc0*/  BRA.U !UP0, `(.L_x_26) ;  /* 0x0000000508247547 */ /* 0x000ff6000b800000 */
[----:B------:R-:W-:Y:S01]  /*1dd0*/  UMOV UR15, UR58 ;  /* 0x0000003a000f7c82 */ /* 0x000fe20008000000 */
[----:B------:R-:W-:Y:S01]  /*1de0*/  UMOV UR4, UR14 ;  /* 0x0000000e00047c82 */ /* 0x000fe20008000000 */
[----:B------:R-:W-:Y:S01]  /*1df0*/  UMOV UR28, 0xffffffff ;  /* 0xffffffff001c7882 */ /* 0x000fe20000000000 */
[----:B------:R-:W-:-:S05]  /*1e00*/  UMOV UR42, URZ ;  /* 0x000000ff002a7c82 */ /* 0x000fca0008000000 */
.L_x_34:
[----:B------:R-:W-:Y:S01]  /*1e10*/  ULEA UR6, UR4, UR5, 0x3 ;  /* 0x0000000504067291 */ /* 0x000fe2000f8e18ff */
[----:B--2---:R-:W-:Y:S01]  /*1e20*/  @P4 MOV R2, 0x5800 ;  /* 0x0000580000024802 */ /* 0x004fe20000000f00 */
[----:B--23--:R-:W-:Y:S10]  /*1e30*/  @P1 BRA `(.L_x_27) ;  /* 0x00000000000c1947 */ /* 0x00cff40003800000 */
[----:B------:R-:W-:-:S04]  /*1e40*/  SHF.L.U32 R3, R12, 0x1f, RZ ;  /* 0x0000001f0c037819 */ /* 0x000fc800000006ff */
[----:B------:R-:W2:Y:S02]  /*1e50*/  SYNCS.PHASECHK.TRANS64.TRYWAIT P0, [UR6+0x90], R3 ;  /* 0x00009003ff0075a7 */ /* 0x000ea40008001106 */
[----:B--2---:R-:W-:Y:S05]  /*1e60*/  @!P0 BRA `(.L_x_28) ;  /* 0x0000007400e48947 */ /* 0x004fea0003800000 */
.L_x_27:
[----:B------:R2:W-:Y:S01]  /*1e70*/  @P4 SYNCS.ARRIVE.TRANS64 RZ, [UR6], R2 ;  /* 0x00000002ffff49a7 */ /* 0x0005e20008000006 */
[----:B------:R-:W-:Y:S02]  /*1e80*/  ULOP3.LUT UR7, UR46, 0x2, URZ, 0xfc, !UPT ;  /* 0x000000022e077892 */ /* 0x000fe4000f8efcff */
[----:B------:R-:W-:Y:S02]  /*1e90*/  UIADD3 UR15, UPT, UPT, UR15, 0x1, URZ ;  /* 0x000000010f0f7890 */ /* 0x000fe4000fffe0ff */
[----:B------:R-:W-:Y:S02]  /*1ea0*/  UISETP.NE.AND UP0, UPT, UR7, 0x2, UPT ;  /* 0x000000020700788c */ /* 0x000fe4000bf05270 */
[----:B------:R-:W-:Y:S02]  /*1eb0*/  UIADD3 UR28, UPT, UPT, UR28, 0x1, URZ ;  /* 0x000000011c1c7890 */ /* 0x000fe4000fffe0ff */
[----:B------:R-:W-:-:S05]  /*1ec0*/  UISETP.NE.AND UP4, UPT, UR15, 0x1, UPT ;  /* 0x000000010f00788c */ /* 0x000fca000bf85270 */
[----:B------:R-:W-:Y:S05]  /*1ed0*/  BRA.U UP0, `(.L_x_29) ;  /* 0x0000000100047547 */ /* 0x000fea000b800000 */
[----:B------:R-:W-:Y:S05]  /*1ee0*/  BPT.TRAP 0x1 ;  /* 0x000000040000795c */ /* 0x000fea0000300000 */
.L_x_29:
[----:B------:R-:W-:Y:S04]  /*1ef0*/  BSSY.RECONVERGENT B0, `(.L_x_30) ;  /* 0x0000003000007945 */ /* 0x000fe80003800200 */
[----:B------:R-:W-:Y:S05]  /*1f00*/  @!P3 BRA `(.L_x_31) ;  /* 0x000000000004b947 */ /* 0x000fea0003800000 */
[----:B------:R-:W-:Y:S05]  /*1f10*/  BPT.TRAP 0x1 ;  /* 0x000000040000795c */ /* 0x000fea0000300000 */
.L_x_31:
[----:B------:R-:W-:Y:S05]  /*1f20*/  BSYNC.RECONVERGENT B0 ;  /* 0x0000000000007941 */ /* 0x000fea0003800200 */
.L_x_30:
[----:B------:R-:W-:Y:S01]  /*1f30*/  UIADD3 UR7, UPT, UPT, UR4, 0x1, URZ ;  /* 0x0000000104077890 */ /* 0x000fe2000fffe0ff */
[----:B------:R-:W-:Y:S01]  /*1f40*/  BSSY.RECONVERGENT B0, `(.L_x_32) ;  /* 0x000002d000007945 */ /* 0x000fe20003800200 */
[----:B------:R-:W-:Y:S02]  /*1f50*/  ELECT P0, URZ, PT ;  /* 0x0000000000ff782f */ /* 0x000fe40003800000 */
[----:B------:R-:W-:-:S04]  /*1f60*/  UISETP.NE.AND UP0, UPT, UR7, 0x12, UPT ;  /* 0x000000120700788c */ /* 0x000fc8000bf05270 */
[----:B------:R-:W-:Y:S02]  /*1f70*/  USEL UR8, URZ, 0x1, UP0 ;  /* 0x00000001ff087887 */ /* 0x000fe40008000000 */
[----:B------:R-:W-:-:S04]  /*1f80*/  USEL UR14, UR7, URZ, UP0 ;  /* 0x000000ff070e7287 */ /* 0x000fc80008000000 */
[----:B------:R-:W-:Y:S01]  /*1f90*/  ULEA UR7, UR14, UR5, 0x3 ;  /* 0x000000050e077291 */ /* 0x000fe2000f8e18ff */
[----:B------:R-:W-:-:S04]  /*1fa0*/  LOP3.LUT R12, R12, UR8, RZ, 0x3c, !PT ;  /* 0x000000080c0c7c12 */ /* 0x000fc8000f8e3cff */
[----:B-1----:R-:W-:-:S04]  /*1fb0*/  SHF.L.U32 R0, R12, 0x1f, RZ ;  /* 0x0000001f0c007819 */ /* 0x002fc800000006ff */
[----:B------:R1:W3:Y:S01]  /*1fc0*/  SYNCS.PHASECHK.TRANS64.TRYWAIT P1, [UR7+0x90], R0 ;  /* 0x00009000ff0075a7 */ /* 0x0002e20008021107 */
[----:B------:R-:W-:Y:S05]  /*1fd0*/  @!P0 BRA `(.L_x_33) ;  /* 0x00000000008c8947 */ /* 0x000fea0003800000 */
[----:B------:R-:W-:Y:S02]  /*1fe0*/  USHF.L.U32 UR24, UR4, 0x9, URZ ;  /* 0x0000000904187899 */ /* 0x000fe400080006ff */
[----:B------:R-:W-:Y:S02]  /*1ff0*/  ULEA UR40, UR4, UR5, 0xd ;  /* 0x0000000504287291 */ /* 0x000fe4000f8e68ff */
[----:B------:R-:W-:Y:S02]  /*2000*/  UIADD3 UR22, UP3, UPT, UR30, 0x80, URZ ;  /* 0x000000801e167890 */ /* 0x000fe4000ff7e0ff */
[----:B------:R-:W-:Y:S02]  /*2010*/  ULEA UR32, UR4, UR38, 0xb ;  /* 0x0000002604207291 */ /* 0x000fe4000f8e58ff */
[----:B------:R-:W-:Y:S02]  /*2020*/  UIADD3 UR20, UP2, UPT, UR30, 0x180, URZ ;  /* 0x000001801e147890 */ /* 0x000fe4000ff5e0ff */
[----:B------:R-:W-:-:S02]  /*2030*/  UIADD3 UR18, UP1, UPT, UR30, 0x280, URZ ;  /* 0x000002801e127890 */ /* 0x000fc4000ff3e0ff */
[----:B------:R-:W-:Y:S02]  /*2040*/  UIADD3 UR16, UP0, UPT, UR30, 0x380, URZ ;  /* 0x000003801e107890 */ /* 0x000fe4000ff1e0ff */
[----:B------:R-:W-:Y:S02]  /*2050*/  ULOP3.LUT UR8, UR24, UR45, URZ, 0xfc, !UPT ;  /* 0x0000002d18087292 */ /* 0x000fe4000f8efcff */
[----:B------:R-:W-:Y:S02]  /*2060*/  ULOP3.LUT UR41, UR6, 0xfefffff8, URZ, 0xc0, !UPT ;  /* 0xfefffff806297892 */ /* 0x000fe4000f8ec0ff */
[----:B------:R-:W-:Y:S02]  /*2070*/  UIADD3.X UR23, UPT, UPT, URZ, UR31, URZ, UP3, !UPT ;  /* 0x0000001fff177290 */ /* 0x000fe40009ffe4ff */
[----:B------:R-:W-:Y:S02]  /*2080*/  UIADD3 UR40, UPT, UPT, UR40, 0x6400, URZ ;  /* 0x0000640028287890 */ /* 0x000fe4000fffe0ff */
[----:B------:R-:W-:-:S02]  /*2090*/  UIADD3.X UR21, UPT, UPT, URZ, UR31, URZ, UP2, !UPT ;  /* 0x0000001fff157290 */ /* 0x000fc400097fe4ff */
[----:B------:R-:W-:Y:S02]  /*20a0*/  UIADD3 UR32, UPT, UPT, UR5, 0x2a400, UR32 ;  /* 0x0002a40005207890 */ /* 0x000fe4000fffe020 */
[----:B------:R-:W-:Y:S02]  /*20b0*/  UPRMT UR7, URZ, 0x5410, UR37 ;  /* 0x00005410ff077896 */ /* 0x000fe40008000025 */
[----:B------:R-:W-:Y:S02]  /*20c0*/  UIADD3.X UR19, UPT, UPT, URZ, UR31, URZ, UP1, !UPT ;  /* 0x0000001fff137290 */ /* 0x000fe40008ffe4ff */
[----:B------:R-:W-:Y:S02]  /*20d0*/  UIADD3 UR24, UPT, UPT, UR5, 0x33400, UR24 ;  /* 0x0003340005187890 */ /* 0x000fe4000fffe018 */
[----:B------:R-:W-:Y:S02]  /*20e0*/  UIADD3.X UR17, UPT, UPT, URZ, UR31, URZ, UP0, !UPT ;  /* 0x0000001fff117290 */ /* 0x000fe400087fe4ff */
[----:B------:R-:W-:Y:S01]  /*20f0*/  UIADD3 UR8, UPT, UPT, UR5, 0x35800, UR8 ;  /* 0x0003580005087890 */ /* 0x000fe2000fffe008 */
[----:B------:R-:W-:Y:S01]  /*2100*/  UMOV UR48, 0x0 ;  /* 0x0000000000307882 */ /* 0x000fe20000000000 */
[----:B------:R-:W-:Y:S01]  /*2110*/  UMOV UR49, 0x10000000 ;  /* 0x1000000000317882 */ /* 0x000fe20000000000 */
[----:B------:R-:W-:Y:S01]  /*2120*/  UMOV UR34, UR42 ;  /* 0x0000002a00227c82 */ /* 0x000fe20008000000 */
[----:B------:R-:W-:Y:S01]  /*2130*/  UMOV UR36, UR44 ;  /* 0x0000002c00247c82 */ /* 0x000fe20008000000 */
[----:B------:R-:W-:Y:S01]  /*2140*/  UMOV UR33, UR41 ;  /* 0x0000002900217c82 */ /* 0x000fe20008000000 */
[----:B------:R-:W-:Y:S01]  /*2150*/  UMOV UR26, URZ ;  /* 0x000000ff001a7c82 */ /* 0x000fe20008000000 */
[----:B------:R-:W-:Y:S01]  /*2160*/  UMOV UR29, UR44 ;  /* 0x0000002c001d7c82 */ /* 0x000fe20008000000 */
[----:B------:R-:W-:Y:S01]  /*2170*/  UMOV UR25, UR41 ;  /* 0x0000002900197c82 */ /* 0x000fe20008000000 */
[----:B------:R4:W-:Y:S01]  /*2180*/  UTMALDG.3D.2CTA [UR40], [UR22], desc[UR48] ;  /* 0x00003028160075b4 */ /* 0x0009e20008211000 */
[----:B------:R-:W-:Y:S01]  /*2190*/  UMOV UR52, 0xf0000 ;  /* 0x000f000000347882 */ /* 0x000fe20000000000 */
[----:B------:R-:W-:Y:S01]  /*21a0*/  UMOV UR12, UR28 ;  /* 0x0000001c000c7c82 */ /* 0x000fe20008000000 */
[----:B------:R-:W-:Y:S01]  /*21b0*/  UMOV UR13, UR44 ;  /* 0x0000002c000d7c82 */ /* 0x000fe20008000000 */
[----:B------:R-:W-:Y:S01]  /*21c0*/  UMOV UR9, UR41 ;  /* 0x0000002900097c82 */ /* 0x000fe20008000000 */
[----:B------:R4:W-:Y:S01]  /*21d0*/  UTMALDG.3D.MULTICAST.2CTA [UR32], [UR20], UR7, desc[UR48] ;  /* 0x00003020140073b4 */ /* 0x0009e20008211807 */
[----:B------:R4:W-:Y:S01]  /*21e0*/  UTMALDG.4D.2CTA [UR24], [UR18], desc[UR48] ;  /* 0x00003018120075b4 */ /* 0x0009e20008219000 */
[----:B------:R4:W-:Y:S02]  /*21f0*/  UTMALDG.4D.MULTICAST.2CTA [UR8], [UR16], UR52, desc[UR48] ;  /* 0x00003008100073b4 */ /* 0x0009e40008219834 */
[----:B----4-:R-:W-:Y:S01]  /*2200*/  NOP ;  /* 0x0000000000007918 */ /* 0x010fe20000000000 */
.L_x_33:
[----:B------:R-:W-:Y:S05]  /*2210*/  BSYNC.RECONVERGENT B0 ;  /* 0x0000000000007941 */ /* 0x000fea0003800200 */
.L_x_32:
[----:B------:R-:W-:Y:S01]  /*2220*/  UIADD3 UR42, UPT, UPT, UR42, 0x80, URZ ;  /* 0x000000802a2a7890 */ /* 0x000fe2000fffe0ff */
[----:B------:R-:W-:Y:S01]  /*2230*/  UMOV UR4, UR14 ;  /* 0x0000000e00047c82 */ /* 0x000fe20008000000 */
[----:B------:R-:W-:Y:S01]  /*2240*/  UMOV UR20, UR47 ;  /* 0x0000002f00147c82 */ /* 0x000fe20008000000 */
[----:B------:R-:W-:Y:S09]  /*2250*/  BRA.U UP4, `(.L_x_34) ;  /* 0xfffffff904ec7547 */ /* 0x000ff2000b83ffff */
.L_x_26:
[----:B------:R-:W-:Y:S01]  /*2260*/  ULEA UR4, UR14, UR5, 0x3 ;  /* 0x000000050e047291 */ /* 0x000fe2000f8e18ff */
[----:B-1----:R-:W-:Y:S01]  /*2270*/  SHF.L.U32 R0, R12, 0x1f, RZ ;  /* 0x0000001f0c007819 */ /* 0x002fe200000006ff */
[----:B------:R-:W-:Y:S01]  /*2280*/  @!P2 SYNCS.ARRIVE.TRANS64.A1T0 RZ, [UR5+0x158], RZ ;  /* 0x000158ffffffa9a7 */ /* 0x000fe20008100005 */
[----:B------:R-:W-:-:S06]  /*2290*/  UISETP.GT.AND UP0, UPT, UR57, UR56, UPT ;  /* 0x000000383900728c */ /* 0x000fcc000bf04270 */
[----:B--23--:R1:W2:Y:S03]  /*22a0*/  SYNCS.PHASECHK.TRANS64.TRYWAIT P1, [UR4+0x90], R0 ;  /* 0x00009000ff0075a7 */ /* 0x00c2a60008021104 */
[----:B------:R-:W-:Y:S05]  /*22b0*/  BRA.U !UP0, `(.L_x_35) ;  /* 0x0000000508187547 */ /* 0x000fea000b800000 */
[----:B------:R-:W-:Y:S01]  /*22c0*/  UIADD3 UR15, UPT, UPT, UR60, UR20, URZ ;  /* 0x000000143c0f7290 */ /* 0x000fe2000fffe0ff */
[----:B------:R-:W-:-:S11]  /*22d0*/  UMOV UR6, UR14 ;  /* 0x0000000e00067c82 */ /* 0x000fd60008000000 */
.L_x_43:
[----:B------:R-:W-:Y:S01]  /*22e0*/  ULEA UR7, UR6, UR5, 0x3 ;  /* 0x0000000506077291 */ /* 0x000fe2000f8e18ff */
[----:B--2---:R-:W-:Y:S01]  /*22f0*/  @P4 MOV R2, 0x5800 ;  /* 0x0000580000024802 */ /* 0x004fe20000000f00 */
[----:B--23--:R-:W-:Y:S10]  /*2300*/  @P1 BRA `(.L_x_36) ;  /* 0x00000000000c1947 */ /* 0x00cff40003800000 */
[----:B------:R-:W-:-:S04]  /*2310*/  SHF.L.U32 R3, R12, 0x1f, RZ ;  /* 0x0000001f0c037819 */ /* 0x000fc800000006ff */
[----:B------:R-:W2:Y:S02]  /*2320*/  SYNCS.PHASECHK.TRANS64.TRYWAIT P0, [UR7+0x90], R3 ;  /* 0x00009003ff0075a7 */ /* 0x000ea40008001107 */
[----:B--2---:R-:W-:Y:S05]  /*2330*/  @!P0 BRA `(.L_x_37) ;  /* 0x0000007000c88947 */ /* 0x004fea0003800000 */
.L_x_36:
[----:B------:R2:W-:Y:S01]  /*2340*/  @P4 SYNCS.ARRIVE.TRANS64 RZ, [UR7], R2 ;  /* 0x00000002ffff49a7 */ /* 0x0005e20008000007 */
[----:B------:R-:W-:-:S04]  /*2350*/  ULOP3.LUT UR4, UR46, 0x2, URZ, 0xfc, !UPT ;  /* 0x000000022e047892 */ /* 0x000fc8000f8efcff */
[----:B------:R-:W-:-:S09]  /*2360*/  UISETP.NE.AND UP0, UPT, UR4, 0x2, UPT ;  /* 0x000000020400788c */ /* 0x000fd2000bf05270 */
[----:B------:R-:W-:Y:S05]  /*2370*/  BRA.U UP0, `(.L_x_38) ;  /* 0x0000000100047547 */ /* 0x000fea000b800000 */
[----:B------:R-:W-:Y:S05]  /*2380*/  BPT.TRAP 0x1 ;  /* 0x000000040000795c */ /* 0x000fea0000300000 */
.L_x_38:
[----:B------:R-:W-:Y:S04]  /*2390*/  BSSY.RECONVERGENT B0, `(.L_x_39) ;  /* 0x0000003000007945 */ /* 0x000fe80003800200 */
[----:B------:R-:W-:Y:S05]  /*23a0*/  @!P3 BRA `(.L_x_40) ;  /* 0x000000000004b947 */ /* 0x000fea0003800000 */
[----:B------:R-:W-:Y:S05]  /*23b0*/  BPT.TRAP 0x1 ;  /* 0x000000040000795c */ /* 0x000fea0000300000 */
.L_x_40:
[----:B------:R-:W-:Y:S05]  /*23c0*/  BSYNC.RECONVERGENT B0 ;  /* 0x0000000000007941 */ /* 0x000fea0003800200 */
.L_x_39:
        /* <DEDUP_REMOVED lines=11> */
[----:B------:R-:W-:Y:S02]  /*2480*/  ULEA UR40, UR6, UR5, 0xd ;  /* 0x0000000506287291 */ /* 0x000fe4000f8e68ff */
[----:B------:R-:W-:Y:S02]  /*2490*/  UIADD3 UR22, UP3, UPT, UR30, 0x80, URZ ;  /* 0x000000801e167890 */ /* 0x000fe4000ff7e0ff */
[----:B------:R-:W-:Y:S02]  /*24a0*/  USHF.L.U32 UR16, UR6, 0x9, URZ ;  /* 0x0000000906107899 */ /* 0x000fe400080006ff */
[----:B------:R-:W-:Y:S02]  /*24b0*/  ULEA UR32, UR6, UR38, 0xb ;  /* 0x0000002606207291 */ /* 0x000fe4000f8e58ff */
[----:B------:R-:W-:Y:S02]  /*24c0*/  UIADD3 UR12, UP2, UPT, UR30, 0x180, URZ ;  /* 0x000001801e0c7890 */ /* 0x000fe4000ff5e0ff */
[----:B------:R-:W-:-:S02]  /*24d0*/  UIADD3 UR28, UP1, UPT, UR30, 0x280, URZ ;  /* 0x000002801e1c7890 */ /* 0x000fc4000ff3e0ff */
[----:B------:R-:W-:Y:S02]  /*24e0*/  UIADD3 UR24, UP0, UPT, UR30, 0x380, URZ ;  /* 0x000003801e187890 */ /* 0x000fe4000ff1e0ff */
[----:B------:R-:W-:Y:S02]  /*24f0*/  USHF.L.U32 UR42, UR20, 0x7, URZ ;  /* 0x00000007142a7899 */ /* 0x000fe400080006ff */
[----:B------:R-:W-:Y:S02]  /*2500*/  ULOP3.LUT UR41, UR7, 0xfefffff8, URZ, 0xc0, !UPT ;  /* 0xfefffff807297892 */ /* 0x000fe4000f8ec0ff */
[----:B------:R-:W-:Y:S02]  /*2510*/  UIADD3.X UR23, UPT, UPT, URZ, UR31, URZ, UP3, !UPT ;  /* 0x0000001fff177290 */ /* 0x000fe40009ffe4ff */
[----:B------:R-:W-:Y:S02]  /*2520*/  ULOP3.LUT UR8, UR16, UR45, URZ, 0xfc, !UPT ;  /* 0x0000002d10087292 */ /* 0x000fe4000f8efcff */
[----:B------:R-:W-:-:S02]  /*2530*/  UIADD3 UR40, UPT, UPT, UR40, 0x6400, URZ ;  /* 0x0000640028287890 */ /* 0x000fc4000fffe0ff */
[----:B------:R-:W-:Y:S02]  /*2540*/  UIADD3.X UR13, UPT, UPT, URZ, UR31, URZ, UP2, !UPT ;  /* 0x0000001fff0d7290 */ /* 0x000fe400097fe4ff */
[----:B------:R-:W-:Y:S02]  /*2550*/  UIADD3 UR32, UPT, UPT, UR5, 0x2a400, UR32 ;  /* 0x0002a40005207890 */ /* 0x000fe4000fffe020 */
[----:B------:R-:W-:Y:S02]  /*2560*/  UPRMT UR4, URZ, 0x5410, UR37 ;  /* 0x00005410ff047896 */ /* 0x000fe40008000025 */
[----:B------:R-:W-:Y:S02]  /*2570*/  UIADD3.X UR29, UPT, UPT, URZ, UR31, URZ, UP1, !UPT ;  /* 0x0000001fff1d7290 */ /* 0x000fe40008ffe4ff */
[----:B------:R-:W-:Y:S02]  /*2580*/  UIADD3 UR16, UPT, UPT, UR5, 0x33400, UR16 ;  /* 0x0003340005107890 */ /* 0x000fe4000fffe010 */
[----:B------:R-:W-:-:S02]  /*2590*/  UIADD3 UR8, UPT, UPT, UR5, 0x35800, UR8 ;  /* 0x0003580005087890 */ /* 0x000fc4000fffe008 */
[----:B------:R-:W-:Y:S01]  /*25a0*/  UIADD3.X UR25, UPT, UPT, URZ, UR31, URZ, UP0, !UPT ;  /* 0x0000001fff197290 */ /* 0x000fe200087fe4ff */
[----:B------:R-:W-:Y:S01]  /*25b0*/  UMOV UR48, 0x0 ;  /* 0x0000000000307882 */ /* 0x000fe20000000000 */
[----:B------:R-:W-:Y:S01]  /*25c0*/  UMOV UR49, 0x10000000 ;  /* 0x1000000000317882 */ /* 0x000fe20000000000 */
[----:B------:R-:W-:Y:S01]  /*25d0*/  UMOV UR36, UR44 ;  /* 0x0000002c00247c82 */ /* 0x000fe20008000000 */
[----:B------:R-:W-:Y:S01]  /*25e0*/  UMOV UR33, UR41 ;  /* 0x0000002900217c82 */ /* 0x000fe20008000000 */
[----:B------:R-:W-:Y:S01]  /*25f0*/  UMOV UR34, UR42 ;  /* 0x0000002a00227c82 */ /* 0x000fe20008000000 */
[----:B------:R-:W-:Y:S01]  /*2600*/  UTMALDG.3D.2CTA [UR40], [UR22], desc[UR48] ;  /* 0x00003028160075b4 */ /* 0x000fe20008211000 */
[----:B------:R-:W-:Y:S01]  /*2610*/  UMOV UR18, URZ ;  /* 0x000000ff00127c82 */ /* 0x000fe20008000000 */
[----:B------:R-:W-:Y:S01]  /*2620*/  UMOV UR19, UR27 ;  /* 0x0000001b00137c82 */ /* 0x000fe20008000000 */
[----:B------:R-:W-:Y:S01]  /*2630*/  UMOV UR21, UR44 ;  /* 0x0000002c00157c82 */ /* 0x000fe20008000000 */
[----:B------:R-:W-:Y:S01]  /*2640*/  UMOV UR17, UR41 ;  /* 0x0000002900117c82 */ /* 0x000fe20008000000 */
[----:B------:R-:W-:Y:S01]  /*2650*/  UMOV UR26, 0xf0000 ;  /* 0x000f0000001a7882 */ /* 0x000fe20000000000 */
[----:B------:R-:W-:Y:S01]  /*2660*/  UMOV UR9, UR41 ;  /* 0x0000002900097c82 */ /* 0x000fe20008000000 */
[----:B------:R4:W-:Y:S01]  /*2670*/  UTMALDG.3D.MULTICAST.2CTA [UR32], [UR12], UR4, desc[UR48] ;  /* 0x000030200c0073b4 */ /* 0x0009e20008211804 */
[----:B------:R1:W-:Y:S01]  /*2680*/  UTMALDG.4D.2CTA [UR16], [UR28], desc[UR48] ;  /* 0x000030101c0075b4 */ /* 0x0003e20008219000 */
[----:B----4-:R-:W-:Y:S01]  /*2690*/  UMOV UR12, UR20 ;  /* 0x00000014000c7c82 */ /* 0x010fe20008000000 */
[----:B------:R-:W-:-:S02]  /*26a0*/  UMOV UR13, UR44 ;  /* 0x0000002c000d7c82 */ /* 0x000fc40008000000 */
[----:B------:R1:W-:Y:S02]  /*26b0*/  UTMALDG.4D.MULTICAST.2CTA [UR8], [UR24], UR26, desc[UR48] ;  /* 0x00003008180073b4 */ /* 0x0003e4000821981a */
[----:B-1----:R-:W-:Y:S01]  /*26c0*/  NOP ;  /* 0x0000000000007918 */ /* 0x002fe20000000000 */
.L_x_42:
[----:B------:R-:W-:Y:S05]  /*26d0*/  BSYNC.RECONVERGENT B0 ;  /* 0x0000000000007941 */ /* 0x000fea0003800200 */
.L_x_41:
[----:B------:R-:W-:Y:S01]  /*26e0*/  UIADD3 UR20, UPT, UPT, UR20, 0x1, URZ ;  /* 0x0000000114147890 */ /* 0x000fe2000fffe0ff */
[----:B------:R-:W-:-:S03]  /*26f0*/  UMOV UR6, UR14 ;  /* 0x0000000e00067c82 */ /* 0x000fc60008000000 */
[----:B------:R-:W-:-:S09]  /*2700*/  UISETP.NE.AND UP0, UPT, UR20, UR15, UPT ;  /* 0x0000000f1400728c */ /* 0x000fd2000bf05270 */
[----:B------:R-:W-:Y:S05]  /*2710*/  BRA.U UP0, `(.L_x_43) ;  /* 0xfffffff900f07547 */ /* 0x000fea000b83ffff */
.L_x_35:
[C---:B------:R-:W-:Y:S01]  /*2720*/  LEA R3, R11.reuse, UR5, 0x3 ;  /* 0x000000050b037c11 */ /* 0x040fe2000f8e18ff */
[----:B------:R-:W-:Y:S01]  /*2730*/  NOP ;  /* 0x0000000000007918 */ /* 0x000fe20000000000 */
[----:B-1----:R-:W-:Y:S02]  /*2740*/  SHF.L.U32 R0, R10, 0x1f, RZ ;  /* 0x0000001f0a007819 */ /* 0x002fe400000006ff */
[----:B------:R-:W-:Y:S02]  /*2750*/  LEA R5, R11, UR5, 0x4 ;  /* 0x000000050b057c11 */ /* 0x000fe4000f8e20ff */
[----:B------:R-:W1:Y:S02]  /*2760*/  SYNCS.PHASECHK.TRANS64.TRYWAIT P0, [R3+URZ+0x160], R0 ;  /* 0x00016000030075a7 */ /* 0x000e6400080011ff */
[----:B-1----:R-:W-:Y:S05]  /*2770*/  @!P0 BRA `(.L_x_44) ;  /* 0x0000006c00d08947 */ /* 0x002fea0003800000 */
.L_x_155:
[----:B------:R-:W4:Y:S01]  /*2780*/  LDS.128 R4, [R5+0x1d0] ;  /* 0x0001d00005047984 */ /* 0x000f220000000c00 */
[----:B------:R-:W-:Y:S01]  /*2790*/  UISETP.GE.AND UP0, UPT, UR39, 0x1, UPT ;  /* 0x000000012700788c */ /* 0x000fe2000bf06270 */
[----:B------:R-:W-:Y:S01]  /*27a0*/  @!PT LDS RZ, [RZ] ;  /* 0x00000000fffff984 */ /* 0x000fe20000000800 */
[----:B------:R-:W-:Y:S01]  /*27b0*/  @!PT LDS RZ, [RZ] ;  /* 0x00000000fffff984 */ /* 0x000fe20000000800 */
[----:B------:R-:W-:Y:S01]  /*27c0*/  @!PT LDS RZ, [RZ] ;  /* 0x00000000fffff984 */ /* 0x000fe20000000800 */
[----:B------:R-:W-:Y:S01]  /*27d0*/  @!PT LDS RZ, [RZ] ;  /* 0x00000000fffff984 */ /* 0x000fe20000000800 */
[----:B------:R1:W-:Y:S06]  /*27e0*/  MEMBAR.ALL.CTA ;  /* 0x0000000000007992 */ /* 0x0003ec0000008000 */
[----:B-1----:R-:W1:Y:S01]  /*27f0*/  FENCE.VIEW.ASYNC.S ;  /* 0x00000000000073c6 */ /* 0x002e620000000000 */
[----:B----4-:R-:W-:-:S13]  /*2800*/  LOP3.LUT P0, RZ, R6, 0x1, RZ, 0xc0, !PT ;  /* 0x0000000106ff7812 */ /* 0x010fda000780c0ff */
[----:B-1----:R-:W-:Y:S01]  /*2810*/  VOTEU.ANY UP1, P0 ;  /* 0x0000000000ff7886 */ /* 0x002fe20000020100 */
[----:B------:R-:W-:-:S13]  /*2820*/  PLOP3.LUT P0, PT, PT, PT, UP1, 0x80, 0x8 ;  /* 0x000000000008781c */ /* 0x000fda0003f0f018 */
[----:B------:R-:W-:Y:S02]  /*2830*/  @P0 LOP3.LUT R0, R5, 0xffff, RZ, 0xc0, !PT ;  /* 0x0000ffff05000812 */ /* 0x000fe400078ec0ff */
[----:B--2---:R-:W-:Y:S02]  /*2840*/  @P0 MOV R2, R4 ;  /* 0x0000000400020202 */ /* 0x004fe40000000f00 */
[----:B------:R-:W-:Y:S01]  /*2850*/  @P0 R2UR UR6, R0 ;  /* 0x00000000000602ca */ /* 0x000fe200000e0000 */
[----:B------:R-:W-:Y:S01]  /*2860*/  VIADD R0, R3, 0x170 ;  /* 0x0000017003007836 */ /* 0x000fe20000000000 */
[----:B------:R-:W-:Y:S02]  /*2870*/  @P0 SHF.R.U32.HI R4, RZ, 0x10, R5 ;  /* 0x00000010ff040819 */ /* 0x000fe40000011605 */
[----:B------:R-:W-:Y:S02]  /*2880*/  @P0 R2UR UR7, R2 ;  /* 0x00000000020702ca */ /* 0x000fe400000e0000 */
[----:B------:R-:W-:-:S02]  /*2890*/  PRMT R0, RZ, 0x654, R0 ;  /* 0x00000654ff007816 */ /* 0x000fc40000000000 */
[----:B------:R-:W-:Y:S02]  /*28a0*/  @P0 R2UR UR4, R4 ;  /* 0x00000000040402ca */ /* 0x000fe400000e0000 */
[----:B------:R1:W-:Y:S03]  /*28b0*/  SYNCS.ARRIVE.TRANS64.RED.A1T0 RZ, [R0+URZ], RZ ;  /* 0x000000ff00ff79a7 */ /* 0x0003e600081004ff */
[----:B------:R-:W-:-:S04]  /*28c0*/  @UP1 UMOV UR50, UR6 ;  /* 0x0000000600321c82 */ /* 0x000fc80008000000 */
[----:B------:R-:W-:-:S04]  /*28d0*/  @UP1 UMOV UR51, UR7 ;  /* 0x0000000700331c82 */ /* 0x000fc80008000000 */
[----:B------:R-:W-:Y:S01]  /*28e0*/  @UP1 UMOV UR44, UR4 ;  /* 0x00000004002c1c82 */ /* 0x000fe20008000000 */
[----:B------:R-:W-:Y:S05]  /*28f0*/  BRA.U !UP0, `(.L_x_45) ;  /* 0x0000000108d47547 */ /* 0x000fea000b800000 */
[----:B------:R-:W2:Y:S01]  /*2900*/  LDCU.128 UR16, c[0x0][0xf10] ;  /* 0x0001e200ff1077ac */ /* 0x000ea20008000c00 */
[----:B------:R-:W4:Y:S01]  /*2910*/  LDCU UR11, c[0x0][0xf20] ;  /* 0x0001e400ff0b77ac */ /* 0x000f220008000800 */
[----:B------:R-:W3:Y:S01]  /*2920*/  LDCU UR24, c[0x0][0xf0c] ;  /* 0x0001e180ff1877ac */ /* 0x000ee20008000800 */
[----:B------:R-:W1:Y:S01]  /*2930*/  LDCU.64 UR8, c[0x0][0xf28] ;  /* 0x0001e500ff0877ac */ /* 0x000e620008000a00 */
[----:B------:R-:W-:Y:S02]  /*2940*/  UISETP.NE.AND UP3, UPT, UR39, 0x1, UPT ;  /* 0x000000012700788c */ /* 0x000fe4000bf65270 */
[----:B--2---:R-:W-:Y:S02]  /*2950*/  UIMAD.WIDE.U32 UR12, UR53, UR19, URZ ;  /* 0x00000013350c72a5 */ /* 0x004fe4000f8e00ff */
[----:B------:R-:W-:Y:S02]  /*2960*/  UIMAD.WIDE.U32 UR6, UR54, UR16, URZ ;  /* 0x00000010360672a5 */ /* 0x000fe4000f8e00ff */
[----:B------:R-:W-:-:S02]  /*2970*/  UISETP.NE.AND UP0, UPT, UR18, 0x1, UPT ;  /* 0x000000011200788c */ /* 0x000fc4000bf05270 */
[----:B------:R-:W-:Y:S01]  /*2980*/  UIMAD.WIDE.U32 UR22, UR50, UR19, URZ ;  /* 0x00000013321672a5 */ /* 0x000fe2000f8e00ff */
[----:B------:R-:W-:Y:S02]  /*2990*/  UMOV UR12, UR13 ;  /* 0x0000000d000c7c82 */ /* 0x000fe40008000000 */
[----:B------:R-:W-:Y:S01]  /*29a0*/  UMOV UR6, UR7 ;  /* 0x0000000700067c82 */ /* 0x000fe20008000000 */
[----:B----4-:R-:W-:Y:S02]  /*29b0*/  USHF.R.U32.HI UR12, URZ, UR11, UR12 ;  /* 0x0000000bff0c7299 */ /* 0x010fe4000801160c */
[----:B------:R-:W-:Y:S02]  /*29c0*/  USHF.R.U32.HI UR7, URZ, UR17, UR6 ;  /* 0x00000011ff077299 */ /* 0x000fe40008011606 */
[----:B---3--:R-:W-:Y:S02]  /*29d0*/  UISETP.NE.AND UP2, UPT, UR24, 0x1, UPT ;  /* 0x000000011800788c */ /* 0x008fe4000bf45270 */
[----:B------:R-:W-:-:S02]  /*29e0*/  USEL UR6, UR53, UR12, !UP0 ;  /* 0x0000000c35067287 */ /* 0x000fc4000c000000 */
[----:B------:R-:W-:Y:S02]  /*29f0*/  USEL UR7, UR54, UR7, !UP2 ;  /* 0x0000000736077287 */ /* 0x000fe4000d000000 */
[----:B-1----:R-:W-:Y:S01]  /*2a00*/  UIMAD.WIDE.U32 UR12, UR6, UR8, URZ ;  /* 0x00000008060c72a5 */ /* 0x002fe2000f8e00ff */
[----:B------:R-:W-:Y:S01]  /*2a10*/  UMOV UR4, UR23 ;  /* 0x0000001700047c82 */ /* 0x000fe20008000000 */
[----:B------:R-:W-:Y:S02]  /*2a20*/  UIMAD.WIDE.U32 UR20, UR51, UR16, URZ ;  /* 0x00000010331472a5 */ /* 0x000fe4000f8e00ff */
[----:B------:R-:W-:-:S03]  /*2a30*/  UIMAD.WIDE.U32 UR22, UR7, UR8, URZ ;  /* 0x00000008071672a5 */ /* 0x000fc6000f8e00ff */
[----:B------:R-:W-:Y:S01]  /*2a40*/  UMOV UR12, UR13 ;  /* 0x0000000d000c7c82 */ /* 0x000fe20008000000 */
[----:B------:R-:W-:Y:S02]  /*2a50*/  USHF.R.U32.HI UR4, URZ, UR11, UR4 ;  /* 0x0000000bff047299 */ /* 0x000fe40008011604 */
[----:B------:R-:W-:Y:S01]  /*2a60*/  @UP3 USHF.R.U32.HI UR6, URZ, UR9, UR12 ;  /* 0x00000009ff063299 */ /* 0x000fe2000801160c */
[----:B------:R-:W-:Y:S01]  /*2a70*/  UMOV UR20, UR21 ;  /* 0x0000001500147c82 */ /* 0x000fe20008000000 */
[----:B------:R-:W-:Y:S01]  /*2a80*/  UMOV UR22, UR23 ;  /* 0x0000001700167c82 */ /* 0x000fe20008000000 */
[----:B------:R-:W-:Y:S02]  /*2a90*/  USHF.R.U32.HI UR17, URZ, UR17, UR20 ;  /* 0x00000011ff117299 */ /* 0x000fe40008011614 */
[----:B------:R-:W-:Y:S02]  /*2aa0*/  USEL UR4, UR50, UR4, !UP0 ;  /* 0x0000000432047287 */ /* 0x000fe4000c000000 */
[----:B------:R-:W-:-:S02]  /*2ab0*/  @UP3 USHF.R.U32.HI UR7, URZ, UR9, UR22 ;  /* 0x00000009ff073299 */ /* 0x000fc40008011616 */
[----:B------:R-:W-:Y:S02]  /*2ac0*/  UIMAD UR11, UR39, UR6, URZ ;  /* 0x00000006270b72a4 */ /* 0x000fe4000f8e02ff */
[----:B------:R-:W-:Y:S02]  /*2ad0*/  USEL UR6, UR51, UR17, !UP2 ;  /* 0x0000001133067287 */ /* 0x000fe4000d000000 */
[----:B------:R-:W-:Y:S02]  /*2ae0*/  UIMAD UR12, UR39, UR7, URZ ;  /* 0x00000007270c72a4 */ /* 0x000fe4000f8e02ff */
[----:B------:R-:W-:Y:S02]  /*2af0*/  UISETP.GE.AND UP0, UPT, UR4, UR11, UPT ;  /* 0x0000000b0400728c */ /* 0x000fe4000bf06270 */
[----:B------:R-:W-:Y:S02]  /*2b00*/  UIMAD.WIDE.U32 UR16, UR4, UR8, URZ ;  /* 0x00000008041072a5 */ /* 0x000fe4000f8e00ff */
[----:B------:R-:W-:-:S02]  /*2b10*/  UISETP.GE.OR UP0, UPT, UR6, UR12, UP0 ;  /* 0x0000000c0600728c */ /* 0x000fc40008706670 */
        /* <DEDUP_REMOVED lines=19> */
.L_x_45:
[----:B------:R-:W2:Y:S02]  /*2c50*/  LDCU UR4, c[0x0][0xf30] ;  /* 0x0001e600ff0477ac */ /* 0x000ea40008000800 */
[----:B--2---:R-:W-:-:S09]  /*2c60*/  UISETP.NE.AND UP0, UPT, UR4, 0x1, UPT ;  /* 0x000000010400788c */ /* 0x004fd2000bf05270 */
[----:B------:R-:W-:Y:S05]  /*2c70*/  BRA.U UP0, `(.L_x_46) ;  /* 0x0000000100447547 */ /* 0x000fea000b800000 */
[----:B------:R-:W2:Y:S01]  /*2c80*/  LDCU.128 UR16, c[0x0][0xf10] ;  /* 0x0001e200ff1077ac */ /* 0x000ea20008000c00 */
[----:B------:R-:W4:Y:S01]  /*2c90*/  LDCU UR11, c[0x0][0xf0c] ;  /* 0x0001e180ff0b77ac */ /* 0x000f220008000800 */
[----:B------:R-:W1:Y:S01]  /*2ca0*/  LDCU UR12, c[0x0][0xf20] ;  /* 0x0001e400ff0c77ac */ /* 0x000e620008000800 */
[----:B--2---:R-:W-:Y:S02]  /*2cb0*/  UIMAD.WIDE.U32 UR8, UR51, UR16, URZ ;  /* 0x00000010330872a5 */ /* 0x004fe4000f8e00ff */
[----:B------:R-:W-:Y:S02]  /*2cc0*/  UIMAD.WIDE.U32 UR6, UR50, UR19, URZ ;  /* 0x00000013320672a5 */ /* 0x000fe4000f8e00ff */
[----:B----4-:R-:W-:Y:S02]  /*2cd0*/  UISETP.NE.AND UP2, UPT, UR11, 0x1, UPT ;  /* 0x000000010b00788c */ /* 0x010fe4000bf45270 */
[----:B------:R-:W-:Y:S01]  /*2ce0*/  UISETP.NE.AND UP0, UPT, UR18, 0x1, UPT ;  /* 0x000000011200788c */ /* 0x000fe2000bf05270 */
[----:B------:R-:W-:-:S02]  /*2cf0*/  UMOV UR8, UR9 ;  /* 0x0000000900087c82 */ /* 0x000fc40008000000 */
[----:B------:R-:W-:Y:S01]  /*2d00*/  UMOV UR4, UR7 ;  /* 0x0000000700047c82 */ /* 0x000fe20008000000 */
[----:B------:R-:W-:Y:S02]  /*2d10*/  USHF.R.U32.HI UR17, URZ, UR17, UR8 ;  /* 0x00000011ff117299 */ /* 0x000fe40008011608 */
[----:B-1----:R-:W-:Y:S02]  /*2d20*/  USHF.R.U32.HI UR4, URZ, UR12, UR4 ;  /* 0x0000000cff047299 */ /* 0x002fe40008011604 */
[----:B------:R-:W-:Y:S02]  /*2d30*/  USEL UR6, UR51, UR17, !UP2 ;  /* 0x0000001133067287 */ /* 0x000fe4000d000000 */
[----:B------:R-:W-:-:S04]  /*2d40*/  USEL UR4, UR50, UR4, !UP0 ;  /* 0x0000000432047287 */ /* 0x000fc8000c000000 */
[----:B------:R-:W-:Y:S02]  /*2d50*/  UIADD3 UR7, UPT, UPT, UR6, -UR4, URZ ;  /* 0x8000000406077290 */ /* 0x000fe4000fffe0ff */
[----:B------:R-:W-:Y:S02]  /*2d60*/  UIADD3 UR4, UPT, UPT, -UR6, UR4, URZ ;  /* 0x0000000406047290 */ /* 0x000fe4000fffe1ff */
[----:B------:R-:W-:Y:S02]  /*2d70*/  UIMAD UR50, UR7, UR18, UR50 ;  /* 0x00000012073272a4 */ /* 0x000fe4000f8e0232 */
[----:B------:R-:W-:-:S12]  /*2d80*/  UIMAD UR51, UR4, UR11, UR51 ;  /* 0x0000000b043372a4 */ /* 0x000fd8000f8e0233 */
.L_x_46:
[----:B------:R-:W-:Y:S01]  /*2d90*/  VIADD R11, R11, 0x1 ;  /* 0x000000010b0b7836 */ /* 0x000fe20000000000 */
[----:B------:R-:W-:Y:S02]  /*2da0*/  R2UR UR6, R87 ;  /* 0x00000000570672ca */ /* 0x000fe400000e0000 */
[----:B------:R-:W-:Y:S02]  /*2db0*/  R2UR UR4, R86 ;  /* 0x00000000560472ca */ /* 0x000fe400000e0000 */
[C---:B------:R-:W-:Y:S02]  /*2dc0*/  ISETP.NE.AND P0, PT, R11.reuse, 0x2, PT ;  /* 0x000000020b00780c */ /* 0x040fe40003f05270 */
[----:B------:R-:W-:Y:S02]  /*2dd0*/  PLOP3.LUT P2, PT, PT, PT, PT, 0x80, 0x8 ;  /* 0x000000000008781c */ /* 0x000fe40003f4f070 */
[----:B------:R-:W-:Y:S02]  /*2de0*/  SEL R3, RZ, 0x1, P0 ;  /* 0x00000001ff037807 */ /* 0x000fe40000000000 */
[----:B------:R-:W-:-:S02]  /*2df0*/  SEL R11, R11, RZ, P0 ;  /* 0x000000ff0b0b7207 */ /* 0x000fc40000000000 */
[----:B------:R-:W-:Y:S01]  /*2e00*/  LOP3.LUT R10, R10, R3, RZ, 0x3c, !PT ;  /* 0x000000030a0a7212 */ /* 0x000fe200078e3cff */
[----:B------:R-:W-:Y:S02]  /*2e10*/  UIADD3 UR27, UPT, UPT, UR51, UR6, URZ ;  /* 0x00000006331b7290 */ /* 0x000fe4000fffe0ff */
[----:B------:R-:W-:Y:S01]  /*2e20*/  UIADD3 UR26, UPT, UPT, UR50, UR4, URZ ;  /* 0x00000004321a7290 */ /* 0x000fe2000fffe0ff */
[----:B------:R-:W-:Y:S11]  /*2e30*/  BRA.U UP1, `(.L_x_47) ;  /* 0xffffffed015c7547 */ /* 0x000ff6000b83ffff */
[----:B------:R-:W-:Y:S01]  /*2e40*/  UIADD3 UR7, UPT, UPT, UR5, 0x90, URZ ;  /* 0x0000009005077890 */ /* 0x000fe2000fffe0ff */
[----:B------:R-:W-:-:S03]  /*2e50*/  SHF.L.U32 R3, R12, 0x1f, RZ ;  /* 0x0000001f0c037819 */ /* 0x000fc600000006ff */
[----:B------:R-:W-:-:S09]  /*2e60*/  ULEA UR4, UR14, UR7, 0x3 ;  /* 0x000000070e047291 */ /* 0x000fd2000f8e18ff */
[----:B------:R-:W2:Y:S02]  /*2e70*/  SYNCS.PHASECHK.TRANS64.TRYWAIT P0, [UR4], R3 ;  /* 0x00000003ff0075a7 */ /* 0x000ea40008001104 */
[----:B--2---:R-:W-:Y:S05]  /*2e80*/  @!P0 BRA `(.L_x_48) ;  /* 0x0000006800208947 */ /* 0x004fea0003800000 */
.L_x_157:
[----:B------:R-:W-:-:S04]  /*2e90*/  UIADD3 UR4, UPT, UPT, UR14, 0x1, URZ ;  /* 0x000000010e047890 */ /* 0x000fc8000fffe0ff */
[----:B------:R-:W-:-:S04]  /*2ea0*/  UISETP.NE.AND UP0, UPT, UR4, 0x12, UPT ;  /* 0x000000120400788c */ /* 0x000fc8000bf05270 */
[----:B------:R-:W-:Y:S02]  /*2eb0*/  USEL UR6, URZ, 0x1, UP0 ;  /* 0x00000001ff067887 */ /* 0x000fe40008000000 */
[----:B------:R-:W-:-:S04]  /*2ec0*/  USEL UR4, UR4, URZ, UP0 ;  /* 0x000000ff04047287 */ /* 0x000fc80008000000 */
[----:B------:R-:W-:Y:S01]  /*2ed0*/  ULEA UR5, UR4, UR7, 0x3 ;  /* 0x0000000704057291 */ /* 0x000fe2000f8e18ff */
[----:B------:R-:W-:-:S04]  /*2ee0*/  LOP3.LUT R2, R12, UR6, RZ, 0x3c, !PT ;  /* 0x000000060c027c12 */ /* 0x000fc8000f8e3cff */
[----:B-1----:R-:W-:-:S04]  /*2ef0*/  SHF.L.U32 R3, R2, 0x1f, RZ ;  /* 0x0000001f02037819 */ /* 0x002fc800000006ff */
[----:B------:R-:W1:Y:S02]  /*2f00*/  SYNCS.PHASECHK.TRANS64.TRYWAIT P0, [UR5], R3 ;  /* 0x00000003ff0075a7 */ /* 0x000e640008001105 */
[----:B-1----:R-:W-:Y:S05]  /*2f10*/  @!P0 BRA `(.L_x_49) ;  /* 0x0000006800148947 */ /* 0x002fea0003800000 */
.L_x_159:
        /* <DEDUP_REMOVED lines=9> */
.L_x_161:
        /* <DEDUP_REMOVED lines=9> */
.L_x_163:
        /* <DEDUP_REMOVED lines=9> */
.L_x_165:
        /* <DEDUP_REMOVED lines=9> */
.L_x_167:
        /* <DEDUP_REMOVED lines=9> */
.L_x_169:
        /* <DEDUP_REMOVED lines=9> */
.L_x_171:
        /* <DEDUP_REMOVED lines=9> */
.L_x_173:
        /* <DEDUP_REMOVED lines=9> */
.L_x_175:
        /* <DEDUP_REMOVED lines=9> */
.L_x_177:
        /* <DEDUP_REMOVED lines=9> */
.L_x_179:
        /* <DEDUP_REMOVED lines=9> */
.L_x_181:
        /* <DEDUP_REMOVED lines=9> */
.L_x_183:
        /* <DEDUP_REMOVED lines=9> */
.L_x_185:
        /* <DEDUP_REMOVED lines=9> */
.L_x_187:
        /* <DEDUP_REMOVED lines=9> */
.L_x_189:
[----:B------:R-:W-:-:S04]  /*3790*/  UIADD3 UR4, UPT, UPT, UR4, 0x1, URZ ;  /* 0x0000000104047890 */ /* 0x000fc8000fffe0ff */
[----:B------:R-:W-:-:S04]  /*37a0*/  UISETP.NE.AND UP0, UPT, UR4, 0x12, UPT ;  /* 0x000000120400788c */ /* 0x000fc8000bf05270 */
[----:B------:R-:W-:Y:S02]  /*37b0*/  USEL UR5, URZ, 0x1, UP0 ;  /* 0x00000001ff057887 */ /* 0x000fe40008000000 */
[----:B------:R-:W-:-:S04]  /*37c0*/  USEL UR4, UR4, URZ, UP0 ;  /* 0x000000ff04047287 */ /* 0x000fc80008000000 */
[----:B------:R-:W-:Y:S01]  /*37d0*/  ULEA UR4, UR4, UR7, 0x3 ;  /* 0x0000000704047291 */ /* 0x000fe2000f8e18ff */
[----:B-1----:R-:W-:-:S04]  /*37e0*/  LOP3.LUT R3, R2, UR5, RZ, 0x3c, !PT ;  /* 0x0000000502037c12 */ /* 0x002fc8000f8e3cff */
[----:B------:R-:W-:Y:S01]  /*37f0*/  SHF.L.U32 R3, R3, 0x1f, RZ ;  /* 0x0000001f03037819 */ /* 0x000fe200000006ff */
[----:B------:R-:W-:-:S07]  /*3800*/  IMAD.U32 R0, RZ, RZ, UR4 ;  /* 0x00000004ff007e24 */ /* 0x000fce000f8e00ff */
.L_x_65:
[----:B-1----:R1:W2:Y:S02]  /*3810*/  SYNCS.PHASECHK.TRANS64.TRYWAIT P0, [R0+URZ], R3 ;  /* 0x00000003000075a7 */ /* 0x0022a400080011ff */
[----:B--2---:R-:W-:Y:S05]  /*3820*/  @!P0 NANOSLEEP.SYNCS 0x989680 ;  /* 0x009896800000895d */ /* 0x004fea0003900000 */
[----:B------:R-:W2:Y:S02]  /*3830*/  @!P0 SYNCS.PHASECHK.TRANS64 P0, [R0+URZ], R3 ;  /* 0x00000003000085a7 */ /* 0x000ea400080010ff */
[----:B--2---:R-:W-:Y:S05]  /*3840*/  @P0 EXIT ;  /* 0x000000000000094d */ /* 0x004fea0003800000 */
[----:B------:R-:W-:Y:S05]  /*3850*/  BRA `(.L_x_65) ;  /* 0xfffffffc00ec7947 */ /* 0x000fea000383ffff */
.L_x_23:
[----:B------:R-:W-:-:S04]  /*3860*/  UISETP.NE.AND UP0, UPT, UR55, URZ, UPT ;  /* 0x000000ff3700728c */ /* 0x000fc8000bf05270 */
[----:B------:R-:W-:-:S09]  /*3870*/  UISETP.NE.OR UP0, UPT, UR18, 0x1, UP0 ;  /* 0x000000011200788c */ /* 0x000fd20008705670 */
[----:B------:R-:W-:Y:S05]  /*3880*/  BRA.U UP0, `(.L_x_66) ;  /* 0x0000000500487547 */ /* 0x000fea000b800000 */
[----:B------:R-:W-:Y:S01]  /*3890*/  ISETP.GE.U32.AND P2, PT, R3, 0x4, PT ;  /* 0x000000040300780c */ /* 0x000fe20003f46070 */
[----:B------:R-:W-:Y:S01]  /*38a0*/  IMAD.MOV.U32 R12, RZ, RZ, 0x1 ;  /* 0x00000001ff0c7424 */ /* 0x000fe200078e00ff */
[----:B------:R-:W-:Y:S02]  /*38b0*/  CS2R R10, SRZ ;  /* 0x00000000000a7805 */ /* 0x000fe4000001ff00 */
[----:B------:R-:W-:Y:S01]  /*38c0*/  CS2R R8, SRZ ;  /* 0x0000000000087805 */ /* 0x000fe2000001ff00 */
[----:B------:R-:W-:Y:S01]  /*38d0*/  UMOV UR6, 0x400 ;  /* 0x0000040000067882 */ /* 0x000fe20000000000 */
[----:B------:R-:W-:Y:S01]  /*38e0*/  UMOV UR5, URZ ;  /* 0x000000ff00057c82 */ /* 0x000fe20008000000 */
[----:B------:R-:W-:-:S12]  /*38f0*/  ULEA UR6, UR55, UR6, 0x18 ;  /* 0x0000000637067291 */ /* 0x000fd8000f8ec0ff */
.L_x_70:
[----:B------:R-:W-:Y:S02]  /*3900*/  LEA R0, R8, UR6, 0x3 ;  /* 0x0000000608007c11 */ /* 0x000fe4000f8e18ff */
[----:B------:R-:W-:-:S03]  /*3910*/  SHF.L.U32 R5, R9, 0x1f, RZ ;  /* 0x0000001f09057819 */ /* 0x000fc600000006ff */
[----:B------:R-:W-:Y:S01]  /*3920*/  VIADD R4, R0, 0x1b0 ;  /* 0x000001b000047836 */ /* 0x000fe20000000000 */
[----:B------:R-:W2:Y:S02]  /*3930*/  SYNCS.PHASECHK.TRANS64.TRYWAIT P0, [R0+URZ+0x1a0], R5 ;  /* 0x0001a005000075a7 */ /* 0x000ea400080011ff */
[----:B--2---:R-:W-:Y:S05]  /*3940*/  @!P0 BRA `(.L_x_67) ;  /* 0x0000006400088947 */ /* 0x004fea0003800000 */
.L_x_190:
[----:B------:R-:W-:Y:S01]  /*3950*/  ULEA UR4, UR5, UR6, 0x3 ;  /* 0x0000000605047291 */ /* 0x000fe2000f8e18ff */
[----:B------:R-:W-:Y:S01]  /*3960*/  PRMT R4, RZ, 0x654, R4 ;  /* 0x00000654ff047816 */ /* 0x000fe20000000004 */
[----:B--2---:R-:W-:Y:S01]  /*3970*/  @!P2 IMAD.MOV.U32 R5, RZ, RZ, 0x10 ;  /* 0x00000010ff05a424 */ /* 0x004fe200078e00ff */
[----:B------:R-:W-:Y:S01]  /*3980*/  SHF.L.U32 R7, R12, 0x1f, RZ ;  /* 0x0000001f0c077819 */ /* 0x000fe200000006ff */
[----:B------:R-:W-:Y:S01]  /*3990*/  UIADD3 UR7, UPT, UPT, UR4, 0x160, URZ ;  /* 0x0000016004077890 */ /* 0x000fe2000fffe0ff */
[----:B------:R2:W-:Y:S05]  /*39a0*/  SYNCS.ARRIVE.TRANS64.RED.A1T0 RZ, [R4+URZ], RZ ;  /* 0x000000ff04ff79a7 */ /* 0x0005ea00081004ff */
[----:B------:R-:W-:Y:S01]  /*39b0*/  IMAD.U32 R0, RZ, RZ, UR7 ;  /* 0x00000007ff007e24 */ /* 0x000fe2000f8e00ff */
[----:B------:R-:W3:Y:S04]  /*39c0*/  SYNCS.PHASECHK.TRANS64.TRYWAIT P0, [UR4+0x170], R7 ;  /* 0x00017007ff0075a7 */ /* 0x000ee80008001104 */
[----:B------:R-:W-:Y:S01]  /*39d0*/  PRMT R13, R3, 0x654, R0 ;  /* 0x00000654030d7816 */ /* 0x000fe20000000000 */
[----:B--23--:R-:W-:Y:S06]  /*39e0*/  @!P0 BRA `(.L_x_68) ;  /* 0x0000006000f48947 */ /* 0x00cfec0003800000 */
.L_x_192:
[----:B------:R-:W-:Y:S01]  /*39f0*/  ULEA UR8, UR5, UR6, 0x4 ;  /* 0x0000000605087291 */ /* 0x000fe2000f8e20ff */
[----:B------:R-:W-:Y:S01]  /*3a00*/  SEL R2, R13, R2, !P2 ;  /* 0x000000020d027207 */ /* 0x000fe20005000000 */
[----:B------:R-:W-:Y:S01]  /*3a10*/  UIADD3 UR9, UPT, UPT, UR4, 0x160, URZ ;  /* 0x0000016004097890 */ /* 0x000fe2000fffe0ff */
[----:B--2---:R-:W-:Y:S01]  /*3a20*/  LEA R0, R11, UR6, 0x3 ;  /* 0x000000060b007c11 */ /* 0x004fe2000f8e18ff */
[----:B------:R-:W-:Y:S01]  /*3a30*/  UIADD3 UR8, UPT, UPT, UR8, 0x1d0, URZ ;  /* 0x000001d008087890 */ /* 0x000fe2000fffe0ff */
[----:B------:R2:W-:Y:S01]  /*3a40*/  @!P2 SYNCS.ARRIVE.TRANS64.RED RZ, [R2+URZ], R5 ;  /* 0x0000000502ffa9a7 */ /* 0x0005e200080004ff */
[----:B------:R-:W-:Y:S01]  /*3a50*/  UIADD3 UR4, UPT, UPT, UR5, 0x1, URZ ;  /* 0x0000000105047890 */ /* 0x000fe2000fffe0ff */
[----:B------:R-:W-:-:S03]  /*3a60*/  VIADD R8, R8, 0x1 ;  /* 0x0000000108087836 */ /* 0x000fc60000000000 */
[----:B------:R-:W-:Y:S02]  /*3a70*/  UISETP.NE.AND UP0, UPT, UR4, 0x2, UPT ;  /* 0x000000020400788c */ /* 0x000fe4000bf05270 */
[----:B------:R-:W-:Y:S01]  /*3a80*/  ISETP.NE.AND P0, PT, R8, 0x2, PT ;  /* 0x000000020800780c */ /* 0x000fe20003f05270 */
[----:B------:R-:W-:Y:S06]  /*3a90*/  UGETNEXTWORKID.BROADCAST [UR8], [UR9] ;  /* 0x00000000080073ca */ /* 0x000fec0008000100 */
[----:B------:R-:W-:Y:S02]  /*3aa0*/  USEL UR7, URZ, 0x1, UP0 ;  /* 0x00000001ff077887 */ /* 0x000fe40008000000 */
[----:B------:R-:W-:-:S04]  /*3ab0*/  USEL UR5, UR4, URZ, UP0 ;  /* 0x000000ff04057287 */ /* 0x000fc80008000000 */
[----:B------:R-:W-:Y:S02]  /*3ac0*/  LOP3.LUT R12, R12, UR7, RZ, 0x3c, !PT ;  /* 0x000000070c0c7c12 */ /* 0x000fe4000f8e3cff */
[----:B--2---:R-:W-:-:S04]  /*3ad0*/  SHF.L.U32 R5, R10, 0x1f, RZ ;  /* 0x0000001f0a057819 */ /* 0x004fc800000006ff */
[----:B------:R-:W2:Y:S02]  /*3ae0*/  SYNCS.PHASECHK.TRANS64.TRYWAIT P1, [R0+URZ+0x160], R5 ;  /* 0x00016005000075a7 */ /* 0x000ea400080211ff */
[----:B--2---:R-:W-:Y:S05]  /*3af0*/  @!P1 BRA `(.L_x_69) ;  /* 0x0000006000c89947 */ /* 0x004fea0003800000 */
.L_x_193:
[C---:B------:R-:W-:Y:S01]  /*3b00*/  LEA R4, R11.reuse, UR6, 0x4 ;  /* 0x000000060b047c11 */ /* 0x040fe2000f8e20ff */
[----:B--2---:R-:W-:Y:S01]  /*3b10*/  VIADD R0, R0, 0x170 ;  /* 0x0000017000007836 */ /* 0x004fe20000000000 */
[----:B------:R-:W-:Y:S01]  /*3b20*/  SEL R8, R8, RZ, P0 ;  /* 0x000000ff08087207 */ /* 0x000fe20000000000 */
[----:B------:R-:W-:-:S03]  /*3b30*/  VIADD R11, R11, 0x1 ;  /* 0x000000010b0b7836 */ /* 0x000fc60000000000 */
[----:B------:R-:W2:Y:S01]  /*3b40*/  LDS.128 R4, [R4+0x1d0] ;  /* 0x0001d00004047984 */ /* 0x000ea20000000c00 */
[----:B------:R-:W-:Y:S02]  /*3b50*/  PRMT R0, RZ, 0x654, R0 ;  /* 0x00000654ff007816 */ /* 0x000fe40000000000 */
[C---:B------:R-:W-:Y:S01]  /*3b60*/  ISETP.NE.AND P1, PT, R11.reuse, 0x2, PT ;  /* 0x000000020b00780c */ /* 0x040fe20003f25270 */
[----:B------:R-:W-:Y:S01]  /*3b70*/  @!PT LDS RZ, [RZ] ;  /* 0x00000000fffff984 */ /* 0x000fe20000000800 */
[----:B------:R-:W-:Y:S01]  /*3b80*/  @!PT LDS RZ, [RZ] ;  /* 0x00000000fffff984 */ /* 0x000fe20000000800 */
[----:B------:R-:W-:Y:S01]  /*3b90*/  @!PT LDS RZ, [RZ] ;  /* 0x00000000fffff984 */ /* 0x000fe20000000800 */
[----:B------:R-:W-:Y:S01]  /*3ba0*/  @!PT LDS RZ, [RZ] ;  /* 0x00000000fffff984 */ /* 0x000fe20000000800 */
[----:B------:R3:W-:Y:S06]  /*3bb0*/  MEMBAR.ALL.CTA ;  /* 0x0000000000007992 */ /* 0x0007ec0000008000 */
[----:B---3--:R-:W3:Y:S01]  /*3bc0*/  FENCE.VIEW.ASYNC.S ;  /* 0x00000000000073c6 */ /* 0x008ee20000000000 */
[----:B------:R-:W-:Y:S01]  /*3bd0*/  SEL R11, R11, RZ, P1 ;  /* 0x000000ff0b0b7207 */ /* 0x000fe20000800000 */
[----:B---3--:R3:W-:Y:S01]  /*3be0*/  SYNCS.ARRIVE.TRANS64.RED.A1T0 RZ, [R0+URZ], RZ ;  /* 0x000000ff00ff79a7 */ /* 0x0087e200081004ff */
[----:B--2---:R-:W-:-:S02]  /*3bf0*/  LOP3.LUT P3, RZ, R6, 0x1, RZ, 0xc0, !PT ;  /* 0x0000000106ff7812 */ /* 0x004fc4000786c0ff */
[----:B------:R-:W-:-:S04]  /*3c00*/  SEL R5, RZ, 0x1, P1 ;  /* 0x00000001ff057807 */ /* 0x000fc80000800000 */
[----:B------:R-:W-:Y:S02]  /*3c10*/  LOP3.LUT R10, R10, R5, RZ, 0x3c, !PT ;  /* 0x000000050a0a7212 */ /* 0x000fe400078e3cff */
[----:B---3--:R-:W-:-:S04]  /*3c20*/  SEL R0, RZ, 0x1, P0 ;  /* 0x00000001ff007807 */ /* 0x008fc80000000000 */
[----:B------:R-:W-:Y:S01]  /*3c30*/  LOP3.LUT R9, R9, R0, RZ, 0x3c, !PT ;  /* 0x0000000009097212 */ /* 0x000fe200078e3cff */
[----:B------:R-:W-:Y:S06]  /*3c40*/  @P3 BRA `(.L_x_70) ;  /* 0xfffffffc002c3947 */ /* 0x000fec000383ffff */
[----:B------:R-:W-:Y:S01]  /*3c50*/  ULEA UR4, UR5, UR6, 0x3 ;  /* 0x0000000605047291 */ /* 0x000fe2000f8e18ff */
[----:B------:R-:W-:-:S08]  /*3c60*/  SHF.L.U32 R3, R12, 0x1f, RZ ;  /* 0x0000001f0c037819 */ /* 0x000fd000000006ff */
[----:B------:R-:W2:Y:S02]  /*3c70*/  SYNCS.PHASECHK.TRANS64 P0, [UR4+0x170], R3 ;  /* 0x00017003ff0075a7 */ /* 0x000ea40008001004 */
[----:B--2---:R-:W-:Y:S05]  /*3c80*/  @P0 BRA `(.L_x_71) ;  /* 0x0000000000080947 */ /* 0x004fea0003800000 */
[----:B------:R-:W2:Y:S02]  /*3c90*/  SYNCS.PHASECHK.TRANS64.TRYWAIT P0, [UR4+0x170], R3 ;  /* 0x00017003ff0075a7 */ /* 0x000ea40008001104 */
[----:B--2---:R-:W-:Y:S05]  /*3ca0*/  @!P0 BRA `(.L_x_72) ;  /* 0x0000006000708947 */ /* 0x004fea0003800000 */
.L_x_71:
[----:B------:R-:W-:-:S04]  /*3cb0*/  UIADD3 UR7, UPT, UPT, UR5, 0x1, URZ ;  /* 0x0000000105077890 */ /* 0x000fc8000fffe0ff */
[----:B------:R-:W-:-:S04]  /*3cc0*/  UISETP.NE.AND UP0, UPT, UR7, 0x2, UPT ;  /* 0x000000020700788c */ /* 0x000fc8000bf05270 */
[----:B------:R-:W-:Y:S02]  /*3cd0*/  USEL UR8, URZ, 0x1, UP0 ;  /* 0x00000001ff087887 */ /* 0x000fe40008000000 */
[----:B------:R-:W-:-:S04]  /*3ce0*/  USEL UR7, UR7, URZ, UP0 ;  /* 0x000000ff07077287 */ /* 0x000fc80008000000 */
[----:B------:R-:W-:Y:S01]  /*3cf0*/  ULEA UR7, UR7, UR6, 0x3 ;  /* 0x0000000607077291 */ /* 0x000fe2000f8e18ff */
[----:B--2---:R-:W-:-:S04]  /*3d00*/  LOP3.LUT R3, R12, UR8, RZ, 0x3c, !PT ;  /* 0x000000080c037c12 */ /* 0x004fc8000f8e3cff */
[----:B------:R-:W-:-:S04]  /*3d10*/  SHF.L.U32 R0, R3, 0x1f, RZ ;  /* 0x0000001f03007819 */ /* 0x000fc800000006ff */
[----:B------:R-:W2:Y:S02]  /*3d20*/  SYNCS.PHASECHK.TRANS64 P0, [UR7+0x170], R0 ;  /* 0x00017000ff0075a7 */ /* 0x000ea40008001007 */
[----:B-12---:R-:W-:Y:S05]  /*3d30*/  @P0 EXIT ;  /* 0x000000000000094d */ /* 0x006fea0003800000 */
[----:B------:R-:W-:Y:S02]  /*3d40*/  SHF.L.U32 R3, R3, 0x1f, RZ ;  /* 0x0000001f03037819 */ /* 0x000fe400000006ff */
[----:B------:R-:W-:-:S07]  /*3d50*/  MOV R0, UR7 ;  /* 0x0000000700007c02 */ /* 0x000fce0008000f00 */
.L_x_73:
[----:B-1----:R1:W2:Y:S02]  /*3d60*/  SYNCS.PHASECHK.TRANS64.TRYWAIT P0, [R0+URZ+0x170], R3 ;  /* 0x00017003000075a7 */ /* 0x0022a400080011ff */
[----:B--2---:R-:W-:Y:S05]  /*3d70*/  @!P0 NANOSLEEP.SYNCS 0x989680 ;  /* 0x009896800000895d */ /* 0x004fea0003900000 */
[----:B------:R-:W2:Y:S02]  /*3d80*/  @!P0 SYNCS.PHASECHK.TRANS64 P0, [R0+URZ+0x170], R3 ;  /* 0x00017003000085a7 */ /* 0x000ea400080010ff */
[----:B--2---:R-:W-:Y:S05]  /*3d90*/  @P0 EXIT ;  /* 0x000000000000094d */ /* 0x004fea0003800000 */
[----:B------:R-:W-:Y:S05]  /*3da0*/  BRA `(.L_x_73) ;  /* 0xfffffffc00ec7947 */ /* 0x000fea000383ffff */
.L_x_66:
[----:B------:R-:W-:Y:S05]  /*3db0*/  BRA.U UP5, `(.L_x_74) ;  /* 0x0000001905387547 */ /* 0x000fea000b800000 */
[----:B------:R-:W-:Y:S01]  /*3dc0*/  UMOV UR5, 0x40 ;  /* 0x0000004000057882 */ /* 0x000fe20000000000 */
[----:B------:R-:W-:Y:S01]  /*3dd0*/  NOP ;  /* 0x0000000000007918 */ /* 0x000fe20000000000 */
[----:B------:R-:W-:Y:S01]  /*3de0*/  ULEA UR5, UR55, UR5, 0x18 ;  /* 0x0000000537057291 */ /* 0x000fe2000f8ec0ff */
[----:B------:R-:W-:Y:S02]  /*3df0*/  UMOV UR6, 0x400 ;  /* 0x0000040000067882 */ /* 0x000fe40000000000 */
[----:B------:R-:W-:-:S06]  /*3e00*/  ULEA UR6, UR55, UR6, 0x18 ;  /* 0x0000000637067291 */ /* 0x000fcc000f8ec0ff */
[----:B------:R-:W2:Y:S02]  /*3e10*/  LDS.U8 R3, [UR5+0x1c] ;  /* 0x00001c05ff037984 */ /* 0x000ea40008000000 */
[----:B--2---:R-:W-:-:S13]  /*3e20*/  ISETP.NE.AND P0, PT, R3, RZ, PT ;  /* 0x000000ff0300720c */ /* 0x004fda0003f05270 */
[----:B------:R-:W-:Y:S05]  /*3e30*/  @P0 BRA `(.L_x_75) ;  /* 0x0000000400080947 */ /* 0x000fea0003800000 */
[----:B------:R-:W-:Y:S02]  /*3e40*/  UISETP.NE.U32.AND UP1, UPT, UR52, 0x1, UPT ;  /* 0x000000013400788c */ /* 0x000fe4000bf25070 */
[----:B------:R-:W-:-:S07]  /*3e50*/  UIADD3 UR7, UPT, UPT, UR5, 0x8, URZ ;  /* 0x0000000805077890 */ /* 0x000fce000fffe0ff */
[----:B------:R-:W-:Y:S05]  /*3e60*/  BRA.U !UP1, `(.L_x_76) ;  /* 0x00000001099c7547 */ /* 0x000fea000b800000 */
[----:B------:R-:W-:Y:S01]  /*3e70*/  ELECT P0, URZ, PT ;  /* 0x0000000000ff782f */ /* 0x000fe20003800000 */
[----:B------:R-:W-:-:S12]  /*3e80*/  BSSY B0, `(.L_x_76) ;  /* 0x0000025000007945 */ /* 0x000fd80003800000 */
[----:B------:R-:W-:Y:S05]  /*3e90*/  @!P0 BRA `(.L_x_77) ;  /* 0x00000000008c8947 */ /* 0x000fea0003800000 */
[----:B------:R-:W-:-:S05]  /*3ea0*/  UMOV UR4, 0x10 ;  /* 0x0000001000047882 */ /* 0x000fca0000000000 */
[----:B------:R-:W-:Y:S04]  /*3eb0*/  DEPBAR.LE SB2, 0x36 ;  /* 0x0000ad800000791a */ /* 0x000fe80000000000 */
[----:B------:R-:W2:Y:S02]  /*3ec0*/  UTCATOMSWS.2CTA.FIND_AND_SET.ALIGN UP0, UR4, UR4 ;  /* 0x00000004000475e3 */ /* 0x000ea40008200800 */
[----:B--2---:R-:W-:Y:S01]  /*3ed0*/  MOV R10, UR4 ;  /* 0x00000004000a7c02 */ /* 0x004fe20008000f00 */
[----:B------:R-:W-:Y:S06]  /*3ee0*/  BRA.U UP0, `(.L_x_78) ;  /* 0x0000000100187547 */ /* 0x000fec000b800000 */
.L_x_79:
[----:B------:R-:W-:Y:S05]  /*3ef0*/  NANOSLEEP 0x64 ;  /* 0x000000640000795d */ /* 0x000fea0003800000 */
[----:B------:R-:W-:-:S05]  /*3f00*/  UMOV UR4, 0x10 ;  /* 0x0000001000047882 */ /* 0x000fca0000000000 */
[----:B------:R-:W-:Y:S04]  /*3f10*/  DEPBAR.LE SB2, 0x36 ;  /* 0x0000ad800000791a */ /* 0x000fe80000000000 */
[----:B------:R-:W2:Y:S02]  /*3f20*/  UTCATOMSWS.2CTA.FIND_AND_SET.ALIGN UP0, UR4, UR4 ;  /* 0x00000004000475e3 */ /* 0x000ea40008200800 */
[----:B--2---:R-:W-:Y:S01]  /*3f30*/  MOV R10, UR4 ;  /* 0x00000004000a7c02 */ /* 0x004fe20008000f00 */
[----:B------:R-:W-:Y:S05]  /*3f40*/  BRA.U !UP0, `(.L_x_79) ;  /* 0xfffffffd08e87547 */ /* 0x000fea000b83ffff */
.L_x_78:
[----:B------:R-:W2:Y:S01]  /*3f50*/  LDS R6, [UR5+0x10] ;  /* 0x00001005ff067984 */ /* 0x000ea20008000800 */
[----:B------:R-:W-:Y:S01]  /*3f60*/  IMAD.U32 R3, RZ, RZ, UR6 ;  /* 0x00000006ff037e24 */ /* 0x000fe2000f8e00ff */
[----:B------:R-:W-:-:S03]  /*3f70*/  MOV R4, UR53 ;  /* 0x0000003500047c02 */ /* 0x000fc60008000f00 */
[----:B------:R-:W-:Y:S01]  /*3f80*/  VIADD R3, R3, 0x1f0 ;  /* 0x000001f003037836 */ /* 0x000fe20000000000 */
[----:B--2---:R-:W-:-:S04]  /*3f90*/  SHF.L.U32 R6, R6, 0x1f, RZ ;  /* 0x0000001f06067819 */ /* 0x004fc800000006ff */
[----:B------:R-:W2:Y:S02]  /*3fa0*/  SYNCS.PHASECHK.TRANS64.TRYWAIT P0, [UR5+0x8], R6 ;  /* 0x00000806ff0075a7 */ /* 0x000ea40008001105 */
[----:B--2---:R-:W-:Y:S05]  /*3fb0*/  @P0 BRA `(.L_x_80) ;  /* 0x0000000000080947 */ /* 0x004fea0003800000 */
[----:B------:R-:W2:Y:S02]  /*3fc0*/  SYNCS.PHASECHK.TRANS64.TRYWAIT P0, [UR5+0x8], R6 ;  /* 0x00000806ff0075a7 */ /* 0x000ea40008001105 */
[----:B--2---:R-:W-:Y:S05]  /*3fd0*/  @!P0 BRA `(.L_x_81) ;  /* 0x0000005c00bc8947 */ /* 0x004fea0003800000 */
.L_x_80:
[----:B------:R-:W-:Y:S01]  /*3fe0*/  PRMT R4, R4, 0x654, R3 ;  /* 0x0000065404047816 */ /* 0x000fe20000000003 */
[----:B------:R-:W-:Y:S01]  /*3ff0*/  HFMA2 R3, -RZ, RZ, 0, 5.9604644775390625e-08 ;  /* 0x00000001ff037431 */ /* 0x000fe200000001ff */
[----:B------:R-:W-:Y:S01]  /*4000*/  UPRMT UR4, UR53, 0x654, UR7 ;  /* 0x0000065435047896 */ /* 0x000fe20008000007 */
[----:B------:R-:W-:Y:S02]  /*4010*/  IMAD.MOV.U32 R7, RZ, RZ, 0xffff ;  /* 0x0000ffffff077424 */ /* 0x000fe400078e00ff */
[----:B--2---:R-:W-:Y:S02]  /*4020*/  IMAD.MOV.U32 R6, RZ, RZ, 0x4 ;  /* 0x00000004ff067424 */ /* 0x004fe400078e00ff */
[----:B------:R-:W-:Y:S01]  /*4030*/  IMAD.SHL.U32 R9, R10, 0x20, RZ ;  /* 0x000000200a097824 */ /* 0x000fe200078e00ff */
[----:B------:R-:W-:Y:S02]  /*4040*/  MOV R5, UR4 ;  /* 0x0000000400057c02 */ /* 0x000fe40008000f00 */
[-C--:B------:R-:W-:Y:S01]  /*4050*/  SHF.L.U32 R8, R7, R10.reuse, RZ ;  /* 0x0000000a07087219 */ /* 0x080fe200000006ff */
[----:B------:R2:W-:Y:S01]  /*4060*/  SYNCS.ARRIVE.TRANS64.RED RZ, [UR4], R6 ;  /* 0x00000006ffff79a7 */ /* 0x0005e20008000404 */
[----:B------:R-:W-:Y:S01]  /*4070*/  SHF.L.U32 R7, R3, R10, RZ ;  /* 0x0000000a03077219 */ /* 0x000fe200000006ff */
[----:B------:R2:W-:Y:S04]  /*4080*/  STS [UR6+0x1f0], R9 ;  /* 0x0001f009ff007988 */ /* 0x0005e80008000806 */
[----:B------:R2:W-:Y:S04]  /*4090*/  STAS [R4.64], R10 ;  /* 0x0000000a04007dbd */ /* 0x0005e8000c0008ff */
[----:B------:R2:W-:Y:S04]  /*40a0*/  ATOMS.OR RZ, [UR5+0x14], R8 ;  /* 0x00001408ffff798c */ /* 0x0005e8000b000005 */
[----:B------:R2:W-:Y:S04]  /*40b0*/  ATOMS.OR RZ, [UR5+0x18], R7 ;  /* 0x00001807ffff798c */ /* 0x0005e8000b000005 */
[----:B------:R2:W-:Y:S02]  /*40c0*/  ATOMS.XOR RZ, [UR5+0x10], R3 ;  /* 0x00001003ffff798c */ /* 0x0005e4000b800005 */
.L_x_77:
[----:B-1----:R-:W-:Y:S05]  /*40d0*/  BSYNC B0 ;  /* 0x0000000000007941 */ /* 0x002fea0003800000 */
.L_x_76:
[----:B------:R-:W-:Y:S05]  /*40e0*/  BRA.U UP1, `(.L_x_82) ;  /* 0x00000001016c7547 */ /* 0x000fea000b800000 */
[----:B------:R-:W-:-:S03]  /*40f0*/  UMOV UR4, 0xffffffff ;  /* 0xffffffff00047882 */ /* 0x000fc60000000000 */
[----:B------:R-:W-:Y:S05]  /*4100*/  BRA.DIV UR4, `(.L_x_83) ;  /* 0x0000005e04887947 */ /* 0x000fea000b800000 */
[----:B------:R-:W-:-:S13]  /*4110*/  ELECT P0, URZ, PT ;  /* 0x0000000000ff782f */ /* 0x000fda0003800000 */
.L_x_197:
[----:B------:R-:W-:Y:S05]  /*4120*/  @!P0 BRA `(.L_x_82) ;  /* 0x00000000005c8947 */ /* 0x000fea0003800000 */
[----:B--2---:R-:W2:Y:S02]  /*4130*/  LDS R4, [UR5+0x10] ;  /* 0x00001005ff047984 */ /* 0x004ea40008000800 */
[----:B--2---:R-:W-:-:S04]  /*4140*/  SHF.L.U32 R4, R4, 0x1f, RZ ;  /* 0x0000001f04047819 */ /* 0x004fc800000006ff */
[----:B------:R-:W2:Y:S02]  /*4150*/  SYNCS.PHASECHK.TRANS64.TRYWAIT P0, [UR5+0x8], R4 ;  /* 0x00000804ff0075a7 */ /* 0x000ea40008001105 */
[----:B--2---:R-:W-:Y:S05]  /*4160*/  @P0 BRA `(.L_x_84) ;  /* 0x0000000000080947 */ /* 0x004fea0003800000 */
[----:B------:R-:W2:Y:S02]  /*4170*/  SYNCS.PHASECHK.TRANS64.TRYWAIT P0, [UR5+0x8], R4 ;  /* 0x00000804ff0075a7 */ /* 0x000ea40008001105 */
[----:B--2---:R-:W-:Y:S05]  /*4180*/  @!P0 BRA `(.L_x_85) ;  /* 0x0000005c008c8947 */ /* 0x004fea0003800000 */
.L_x_84:
[----:B------:R-:W3:Y:S01]  /*4190*/  LDS R6, [UR6+0x1f0] ;  /* 0x0001f006ff067984 */ /* 0x000ee20008000800 */
[----:B--2---:R-:W-:Y:S02]  /*41a0*/  HFMA2 R3, -RZ, RZ, 0, 5.9604644775390625e-08 ;  /* 0x00000001ff037431 */ /* 0x004fe400000001ff */
[----:B------:R-:W-:Y:S01]  /*41b0*/  IMAD.MOV.U32 R4, RZ, RZ, 0xffff ;  /* 0x0000ffffff047424 */ /* 0x000fe200078e00ff */
[----:B------:R-:W-:Y:S01]  /*41c0*/  UPRMT UR4, UR53, 0x654, UR7 ;  /* 0x0000065435047896 */ /* 0x000fe20008000007 */
[----:B---3--:R-:W-:-:S03]  /*41d0*/  IMAD.SHL.U32 R5, R6, 0x20, RZ ;  /* 0x0000002006057824 */ /* 0x008fc600078e00ff */
[-C--:B------:R-:W-:Y:S02]  /*41e0*/  SHF.L.U32 R4, R4, R6.reuse, RZ ;  /* 0x0000000604047219 */ /* 0x080fe400000006ff */
[----:B------:R-:W-:Y:S01]  /*41f0*/  SHF.L.U32 R6, R3, R6, RZ ;  /* 0x0000000603067219 */ /* 0x000fe200000006ff */
[----:B------:R3:W-:Y:S04]  /*4200*/  STS [UR6+0x1f0], R5 ;  /* 0x0001f005ff007988 */ /* 0x0007e80008000806 */
[----:B------:R3:W-:Y:S04]  /*4210*/  ATOMS.OR RZ, [UR5+0x14], R4 ;  /* 0x00001404ffff798c */ /* 0x0007e8000b000005 */
[----:B------:R3:W-:Y:S01]  /*4220*/  ATOMS.OR RZ, [UR5+0x18], R6 ;  /* 0x00001806ffff798c */ /* 0x0007e2000b000005 */
[----:B------:R-:W-:Y:S03]  /*4230*/  SYNCS.ARRIVE.TRANS64.RED.A1T0 RZ, [UR4], RZ ;  /* 0x000000ffffff79a7 */ /* 0x000fe60008100404 */
[----:B------:R3:W-:Y:S01]  /*4240*/  ATOMS.XOR RZ, [UR5+0x10], R3 ;  /* 0x00001003ffff798c */ /* 0x0007e2000b800005 */
[----:B------:R-:W-:Y:S05]  /*4250*/  BRA `(.L_x_82) ;  /* 0x0000000000107947 */ /* 0x000fea0003800000 */
.L_x_75:
[----:B------:R-:W-:Y:S02]  /*4260*/  MOV R3, 0xffffffff ;  /* 0xffffffff00037802 */ /* 0x000fe40000000f00 */
[----:B------:R-:W-:-:S03]  /*4270*/  MOV R4, 0x42a0 ;  /* 0x000042a000047802 */ /* 0x000fc60000000f00 */
[----:B------:R2:W-:Y:S04]  /*4280*/  STS [UR6+0x1f0], R3 ;  /* 0x0001f003ff007988 */ /* 0x0005e80008000806 */
[----:B-12--5:R-:W-:Y:S05]  /*4290*/  CALL.REL.NOINC `($__internal_1_$__cuda_sm10x_tcgen05_guardrail_trap_phase_invalid_during_alloc) ;  /* 0x0000006000bc7944 */ /* 0x026fea0003c00000 */
.L_x_82:
[----:B------:R-:W-:Y:S05]  /*42a0*/  WARPSYNC.ALL ;  /* 0x0000000000007948 */ /* 0x000fea0003800000 */
[----:B------:R-:W4:Y:S01]  /*42b0*/  S2UR UR22, SR_CgaCtaId ;  /* 0x00000000001679c3 */ /* 0x000f220000008800 */
[----:B------:R-:W-:Y:S01]  /*42c0*/  UMOV UR4, 0x400 ;  /* 0x0000040000047882 */ /* 0x000fe20000000000 */
[----:B------:R-:W-:-:S06]  /*42d0*/  NOP ;  /* 0x0000000000007918 */ /* 0x000fcc0000000000 */
[----:B------:R-:W-:Y:S06]  /*42e0*/  BAR.ARV 0x6, 0xa0 ;  /* 0x0182800000007b1d */ /* 0x000fec0000002000 */
[----:B------:R-:W1:Y:S01]  /*42f0*/  LDCU UR11, c[0x0][0x38c] ;  /* 0x00007180ff0b77ac */ /* 0x000e620008000800 */
[----:B------:R-:W-:Y:S01]  /*4300*/  LOP3.LUT R2, R2, 0xffff, RZ, 0xc0, !PT ;  /* 0x0000ffff02027812 */ /* 0x000fe200078ec0ff */
[----:B--2---:R-:W-:Y:S01]  /*4310*/  IMAD.MOV.U32 R10, RZ, RZ, 0x1 ;  /* 0x00000001ff0a7424 */ /* 0x004fe200078e00ff */
[----:B------:R-:W-:Y:S02]  /*4320*/  LOP3.LUT R0, R0, 0xffff, RZ, 0xc0, !PT ;  /* 0x0000ffff00007812 */ /* 0x000fe400078ec0ff */
[----:B------:R-:W-:-:S02]  /*4330*/  CS2R R8, SRZ ;  /* 0x0000000000087805 */ /* 0x000fc4000001ff00 */
[----:B------:R-:W-:Y:S01]  /*4340*/  R2UR UR34, R2 ;  /* 0x00000000022272ca */ /* 0x000fe200000e0000 */
[----:B------:R-:W2:Y:S01]  /*4350*/  LDCU UR45, c[0x0][0x370] ;  /* 0x00006e00ff2d77ac */ /* 0x000ea20008000800 */
[----:B------:R-:W-:Y:S01]  /*4360*/  R2UR UR47, R0 ;  /* 0x00000000002f72ca */ /* 0x000fe200000e0000 */
[----:B----4-:R-:W-:Y:S01]  /*4370*/  ULEA UR22, UR22, UR4, 0x18 ;  /* 0x0000000416167291 */ /* 0x010fe2000f8ec0ff */
[----:B------:R-:W-:Y:S01]  /*4380*/  UMOV UR43, URZ ;  /* 0x000000ff002b7c82 */ /* 0x000fe20008000000 */
[----:B------:R-:W-:Y:S02]  /*4390*/  UISETP.GE.AND UP5, UPT, UR39, 0x1, UPT ;  /* 0x000000012700788c */ /* 0x000fe4000bfa6270 */
[----:B------:R-:W-:Y:S02]  /*43a0*/  UIADD3 UR5, UPT, UPT, UR22, 0x2a400, URZ ;  /* 0x0002a40016057890 */ /* 0x000fe4000fffe0ff */
[----:B------:R-:W-:-:S03]  /*43b0*/  UIADD3 UR7, UPT, UPT, UR22, 0x35800, URZ ;  /* 0x0003580016077890 */ /* 0x000fc6000fffe0ff */
[----:B---3--:R-:W3:Y:S01]  /*43c0*/  LDS R3, [UR22+0x1f0] ;  /* 0x0001f016ff037984 */ /* 0x008ee20008000800 */
[----:B-1----:R-:W-:Y:S02]  /*43d0*/  UIADD3 UR11, UPT, UPT, UR11, 0x7f, URZ ;  /* 0x0000007f0b0b7890 */ /* 0x002fe4000fffe0ff */
[----:B------:R-:W-:Y:S02]  /*43e0*/  UIADD3 UR6, UPT, UPT, UR22, 0x6400, URZ ;  /* 0x0000640016067890 */ /* 0x000fe4000fffe0ff */
[----:B------:R-:W-:Y:S02]  /*43f0*/  UIADD3 UR4, UPT, UPT, UR22, 0x33400, URZ ;  /* 0x0003340016047890 */ /* 0x000fe4000fffe0ff */
[----:B------:R-:W-:Y:S02]  /*4400*/  USHF.R.U32.HI UR8, URZ, 0x4, UR5 ;  /* 0x00000004ff087899 */ /* 0x000fe40008011605 */
[----:B------:R-:W-:Y:S02]  /*4410*/  USHF.R.S32.HI UR9, URZ, 0x1f, UR11 ;  /* 0x0000001fff097899 */ /* 0x000fe4000801140b */
[----:B------:R-:W-:-:S02]  /*4420*/  USHF.R.U32.HI UR5, URZ, 0x4, UR7 ;  /* 0x00000004ff057899 */ /* 0x000fc40008011607 */
[----:B------:R-:W-:Y:S02]  /*4430*/  USHF.R.U32.HI UR10, URZ, 0x4, UR6 ;  /* 0x00000004ff0a7899 */ /* 0x000fe40008011606 */
[----:B------:R-:W-:Y:S02]  /*4440*/  USHF.R.U32.HI UR6, URZ, 0x4, UR4 ;  /* 0x00000004ff067899 */ /* 0x000fe40008011604 */
[----:B------:R-:W-:Y:S02]  /*4450*/  ULEA.HI UR4, UR9, UR11, URZ, 0x7 ;  /* 0x0000000b09047291 */ /* 0x000fe4000f8f38ff */
[----:B------:R-:W-:Y:S02]  /*4460*/  ULOP3.LUT UR5, UR5, 0x3fff, URZ, 0xc0, !UPT ;  /* 0x00003fff05057892 */ /* 0x000fe4000f8ec0ff */
[----:B------:R-:W-:Y:S02]  /*4470*/  USHF.R.S32.HI UR46, URZ, 0x7, UR4 ;  /* 0x00000007ff2e7899 */ /* 0x000fe40008011404 */
[----:B------:R-:W-:-:S02]  /*4480*/  ULOP3.LUT UR38, UR5, 0x10000, URZ, 0xfc, !UPT ;  /* 0x0001000005267892 */ /* 0x000fc4000f8efcff */
[----:B------:R-:W-:Y:S02]  /*4490*/  ULOP3.LUT UR10, UR10, 0x3fff, URZ, 0xc0, !UPT ;  /* 0x00003fff0a0a7892 */ /* 0x000fe4000f8ec0ff */
[----:B------:R-:W-:Y:S02]  /*44a0*/  ULOP3.LUT UR8, UR8, 0x3fff, URZ, 0xc0, !UPT ;  /* 0x00003fff08087892 */ /* 0x000fe4000f8ec0ff */
[----:B------:R-:W-:Y:S02]  /*44b0*/  ULOP3.LUT UR6, UR6, 0x3fff, URZ, 0xc0, !UPT ;  /* 0x00003fff06067892 */ /* 0x000fe4000f8ec0ff */
[----:B------:R-:W-:Y:S02]  /*44c0*/  UISETP.LT.AND UP0, UPT, UR46, 0x1, UPT ;  /* 0x000000012e00788c */ /* 0x000fe4000bf01270 */
[----:B------:R-:W-:Y:S01]  /*44d0*/  UISETP.NE.AND UP4, UPT, UR39, 0x1, UPT ;  /* 0x000000012700788c */ /* 0x000fe2000bf85270 */
[----:B------:R-:W1:Y:S01]  /*44e0*/  LDCU UR44, c[0x0][0x374] ;  /* 0x00006e80ff2c77ac */ /* 0x000e620008000800 */
[----:B------:R-:W-:Y:S01]  /*44f0*/  ULOP3.LUT UR35, UR10, 0x10000, URZ, 0xfc, !UPT ;  /* 0x000100000a237892 */ /* 0x000fe2000f8efcff */
[----:B---3--:R-:W-:Y:S01]  /*4500*/  R2UR UR24, R3 ;  /* 0x00000000031872ca */ /* 0x008fe200000e0000 */
[----:B------:R-:W-:Y:S01]  /*4510*/  IMAD.MOV.U32 R3, RZ, RZ, RZ ;  /* 0x000000ffff037224 */ /* 0x000fe200078e00ff */
[----:B------:R-:W-:-:S02]  /*4520*/  ULOP3.LUT UR36, UR8, 0x10000, URZ, 0xfc, !UPT ;  /* 0x0001000008247892 */ /* 0x000fc4000f8efcff */
[----:B------:R-:W-:Y:S02]  /*4530*/  ULOP3.LUT UR37, UR6, 0x10000, URZ, 0xfc, !UPT ;  /* 0x0001000006257892 */ /* 0x000fe4000f8efcff */
[----:B------:R-:W-:Y:S02]  /*4540*/  USEL UR50, UR46, 0x1, !UP0 ;  /* 0x000000012e327887 */ /* 0x000fe4000c000000 */
[----:B------:R-:W-:Y:S01]  /*4550*/  UISETP.NE.AND UP3, UPT, UR52, URZ, UPT ;  /* 0x000000ff3400728c */ /* 0x000fe2000bf65270 */
[----:B------:R-:W-:Y:S01]  /*4560*/  UMOV UR19, URZ ;  /* 0x000000ff00137c82 */ /* 0x000fe20008000000 */
[----:B------:R-:W-:-:S03]  /*4570*/  UMOV UR18, URZ ;  /* 0x000000ff00127c82 */ /* 0x000fc60008000000 */
[----:B------:R-:W-:Y:S02]  /*4580*/  UIADD3 UR30, UPT, UPT, UR24, 0x80, URZ ;  /* 0x00000080181e7890 */ /* 0x000fe4000fffe0ff */
[----:B------:R-:W-:Y:S02]  /*4590*/  UIADD3 UR32, UPT, UPT, UR24, -0x7fffff80, URZ ;  /* 0x8000008018207890 */ /* 0x000fe4000fffe0ff */
[----:B------:R-:W-:Y:S02]  /*45a0*/  USHF.R.U32.HI UR4, URZ, 0x11, UR30 ;  /* 0x00000011ff047899 */ /* 0x000fe4000801161e */
[----:B------:R-:W-:Y:S02]  /*45b0*/  USHF.R.U32.HI UR5, URZ, 0x11, UR32 ;  /* 0x00000011ff057899 */ /* 0x000fe40008011620 */
[----:B------:R-:W-:Y:S02]  /*45c0*/  ULOP3.LUT UR4, UR4, 0x6000, URZ, 0xc0, !UPT ;  /* 0x0000600004047892 */ /* 0x000fe4000f8ec0ff */
[----:B------:R-:W-:-:S02]  /*45d0*/  ULOP3.LUT UR5, UR5, 0x6000, URZ, 0xc0, !UPT ;  /* 0x0000600005057892 */ /* 0x000fc4000f8ec0ff */
[----:B------:R-:W-:Y:S02]  /*45e0*/  UIADD3 UR51, UPT, UPT, UR24, 0x84, URZ ;  /* 0x0000008418337890 */ /* 0x000fe4000fffe0ff */
[----:B------:R-:W-:Y:S02]  /*45f0*/  ULOP3.LUT UR49, UR4, 0x1090, URZ, 0xfc, !UPT ;  /* 0x0000109004317892 */ /* 0x000fe4000f8efcff */
[----:B-12---:R-:W-:-:S12]  /*4600*/  ULOP3.LUT UR48, UR5, 0x1090, URZ, 0xfc, !UPT ;  /* 0x0000109005307892 */ /* 0x006fd8000f8efcff */
.L_x_95:
[C---:B------:R-:W-:Y:S02]  /*4610*/  LEA R2, R9.reuse, UR22, 0x3 ;  /* 0x0000001609027c11 */ /* 0x040fe4000f8e18ff */
[----:B------:R-:W-:Y:S02]  /*4620*/  SHF.L.U32 R5, R8, 0x1f, RZ ;  /* 0x0000001f08057819 */ /* 0x000fe400000006ff */
[----:B------:R-:W-:Y:S02]  /*4630*/  LEA R6, R9, UR22, 0x4 ;  /* 0x0000001609067c11 */ /* 0x000fe4000f8e20ff */
[----:B------:R-:W1:Y:S02]  /*4640*/  SYNCS.PHASECHK.TRANS64.TRYWAIT P0, [R2+URZ+0x160], R5 ;  /* 0x00016005020075a7 */ /* 0x000e6400080011ff */
[----:B-1-3--:R-:W-:Y:S05]  /*4650*/  @!P0 BRA `(.L_x_86) ;  /* 0x0000005800708947 */ /* 0x00afea0003800000 */
.L_x_198:
[----:B-1----:R-:W1:Y:S01]  /*4660*/  LDS.128 R4, [R6+0x1d0] ;  /* 0x0001d00006047984 */ /* 0x002e620000000c00 */
[----:B------:R-:W-:Y:S01]  /*4670*/  @!PT LDS RZ, [RZ] ;  /* 0x00000000fffff984 */ /* 0x000fe20000000800 */
[----:B------:R-:W-:Y:S01]  /*4680*/  @!PT LDS RZ, [RZ] ;  /* 0x00000000fffff984 */ /* 0x000fe20000000800 */
[----:B------:R-:W-:Y:S01]  /*4690*/  @!PT LDS RZ, [RZ] ;  /* 0x00000000fffff984 */ /* 0x000fe20000000800 */
[----:B------:R-:W-:Y:S01]  /*46a0*/  @!PT LDS RZ, [RZ] ;  /* 0x00000000fffff984 */ /* 0x000fe20000000800 */
[----:B------:R2:W-:Y:S06]  /*46b0*/  MEMBAR.ALL.CTA ;  /* 0x0000000000007992 */ /* 0x0005ec0000008000 */
[----:B--2---:R-:W2:Y:S01]  /*46c0*/  FENCE.VIEW.ASYNC.S ;  /* 0x00000000000073c6 */ /* 0x004ea20000000000 */
[----:B-1----:R-:W-:-:S13]  /*46d0*/  LOP3.LUT P0, RZ, R6, 0x1, RZ, 0xc0, !PT ;  /* 0x0000000106ff7812 */ /* 0x002fda000780c0ff */
[----:B--2---:R-:W-:Y:S01]  /*46e0*/  VOTEU.ANY UP2, P0 ;  /* 0x0000000000ff7886 */ /* 0x004fe20000040100 */
[----:B------:R-:W-:-:S13]  /*46f0*/  PLOP3.LUT P0, PT, PT, PT, UP2, 0x80, 0x8 ;  /* 0x000000000008781c */ /* 0x000fda0003f0f028 */
[----:B------:R-:W-:Y:S02]  /*4700*/  @P0 MOV R0, R4 ;  /* 0x0000000400000202 */ /* 0x000fe40000000f00 */
[----:B------:R-:W-:Y:S02]  /*4710*/  @P0 LOP3.LUT R4, R5, 0xffff, RZ, 0xc0, !PT ;  /* 0x0000ffff05040812 */ /* 0x000fe400078ec0ff */
[----:B------:R-:W-:Y:S01]  /*4720*/  @P0 R2UR UR5, R0 ;  /* 0x00000000000502ca */ /* 0x000fe200000e0000 */
[----:B------:R-:W-:Y:S01]  /*4730*/  VIADD R0, R2, 0x170 ;  /* 0x0000017002007836 */ /* 0x000fe20000000000 */
[----:B------:R-:W-:-:S04]  /*4740*/  @P0 R2UR UR4, R4 ;  /* 0x00000000040402ca */ /* 0x000fc800000e0000 */
[----:B------:R-:W-:-:S04]  /*4750*/  PRMT R0, RZ, 0x654, R0 ;  /* 0x00000654ff007816 */ /* 0x000fc80000000000 */
[----:B------:R1:W-:Y:S03]  /*4760*/  SYNCS.ARRIVE.TRANS64.RED.A1T0 RZ, [R0+URZ], RZ ;  /* 0x000000ff00ff79a7 */ /* 0x0003e600081004ff */
[----:B------:R-:W-:Y:S02]  /*4770*/  @UP2 UMOV UR42, UR5 ;  /* 0x00000005002a2c82 */ /* 0x000fe40008000000 */
[----:B------:R-:W-:Y:S01]  /*4780*/  @UP2 UMOV UR40, UR4 ;  /* 0x0000000400282c82 */ /* 0x000fe20008000000 */
[----:B------:R-:W-:Y:S05]  /*4790*/  BRA.U !UP5, `(.L_x_87) ;  /* 0x000000010dd07547 */ /* 0x000fea000b800000 */
[----:B------:R-:W2:Y:S01]  /*47a0*/  LDCU.128 UR12, c[0x0][0xf10] ;  /* 0x0001e200ff0c77ac */ /* 0x000ea20008000c00 */
[----:B------:R-:W3:Y:S01]  /*47b0*/  LDCU UR25, c[0x0][0xf20] ;  /* 0x0001e400ff1977ac */ /* 0x000ee20008000800 */
[----:B------:R-:W4:Y:S01]  /*47c0*/  LDCU UR23, c[0x0][0xf0c] ;  /* 0x0001e180ff1777ac */ /* 0x000f220008000800 */
[----:B------:R-:W1:Y:S01]  /*47d0*/  LDCU.64 UR8, c[0x0][0xf28] ;  /* 0x0001e500ff0877ac */ /* 0x000e620008000a00 */
[----:B--2---:R-:W-:Y:S02]  /*47e0*/  UIMAD.WIDE.U32 UR6, UR44, UR15, URZ ;  /* 0x0000000f2c0672a5 */ /* 0x004fe4000f8e00ff */
[----:B------:R-:W-:Y:S02]  /*47f0*/  UIMAD.WIDE.U32 UR4, UR45, UR12, URZ ;  /* 0x0000000c2d0472a5 */ /* 0x000fe4000f8e00ff */
[----:B------:R-:W-:Y:S02]  /*4800*/  UISETP.NE.AND UP0, UPT, UR14, 0x1, UPT ;  /* 0x000000010e00788c */ /* 0x000fe4000bf05270 */
[----:B------:R-:W-:Y:S01]  /*4810*/  UIMAD.WIDE.U32 UR20, UR40, UR15, URZ ;  /* 0x0000000f281472a5 */ /* 0x000fe2000f8e00ff */
[----:B------:R-:W-:-:S02]  /*4820*/  UMOV UR6, UR7 ;  /* 0x0000000700067c82 */ /* 0x000fc40008000000 */
[----:B------:R-:W-:Y:S01]  /*4830*/  UMOV UR4, UR5 ;  /* 0x0000000500047c82 */ /* 0x000fe20008000000 */
[----:B---3--:R-:W-:Y:S02]  /*4840*/  USHF.R.U32.HI UR6, URZ, UR25, UR6 ;  /* 0x00000019ff067299 */ /* 0x008fe40008011606 */
[----:B----4-:R-:W-:Y:S02]  /*4850*/  UISETP.NE.AND UP1, UPT, UR23, 0x1, UPT ;  /* 0x000000011700788c */ /* 0x010fe4000bf25270 */
[----:B------:R-:W-:Y:S02]  /*4860*/  USHF.R.U32.HI UR4, URZ, UR13, UR4 ;  /* 0x0000000dff047299 */ /* 0x000fe40008011604 */
[----:B------:R-:W-:Y:S02]  /*4870*/  USEL UR5, UR44, UR6, !UP0 ;  /* 0x000000062c057287 */ /* 0x000fe4000c000000 */
[----:B------:R-:W-:Y:S02]  /*4880*/  USEL UR6, UR45, UR4, !UP1 ;  /* 0x000000042d067287 */ /* 0x000fe4000c800000 */
[----:B-1----:R-:W-:Y:S01]  /*4890*/  UIMAD.WIDE.U32 UR10, UR5, UR8, URZ ;  /* 0x00000008050a72a5 */ /* 0x002fe2000f8e00ff */
[----:B------:R-:W-:Y:S01]  /*48a0*/  UMOV UR4, UR21 ;  /* 0x0000001500047c82 */ /* 0x000fe20008000000 */
[----:B------:R-:W-:-:S02]  /*48b0*/  UIMAD.WIDE.U32 UR16, UR42, UR12, URZ ;  /* 0x0000000c2a1072a5 */ /* 0x000fc4000f8e00ff */
        /* <DEDUP_REMOVED lines=34> */
.L_x_87:
[----:B------:R-:W2:Y:S02]  /*4ae0*/  LDCU UR4, c[0x0][0xf30] ;  /* 0x0001e600ff0477ac */ /* 0x000ea40008000800 */
[----:B--2---:R-:W-:-:S09]  /*4af0*/  UISETP.NE.AND UP0, UPT, UR4, 0x1, UPT ;  /* 0x000000010400788c */ /* 0x004fd2000bf05270 */
[----:B------:R-:W-:Y:S05]  /*4b00*/  BRA.U UP0, `(.L_x_88) ;  /* 0x00000001003c7547 */ /* 0x000fea000b800000 */
[----:B------:R-:W2:Y:S01]  /*4b10*/  LDCU.128 UR8, c[0x0][0xf10] ;  /* 0x0001e200ff0877ac */ /* 0x000ea20008000c00 */
[----:B------:R-:W3:Y:S01]  /*4b20*/  LDCU UR12, c[0x0][0xf0c] ;  /* 0x0001e180ff0c77ac */ /* 0x000ee20008000800 */
[----:B------:R-:W4:Y:S01]  /*4b30*/  LDCU UR13, c[0x0][0xf20] ;  /* 0x0001e400ff0d77ac */ /* 0x000f220008000800 */
[----:B--2---:R-:W-:Y:S02]  /*4b40*/  UIMAD.WIDE.U32 UR6, UR42, UR8, URZ ;  /* 0x000000082a0672a5 */ /* 0x004fe4000f8e00ff */
[----:B------:R-:W-:Y:S02]  /*4b50*/  UIMAD.WIDE.U32 UR4, UR40, UR11, URZ ;  /* 0x0000000b280472a5 */ /* 0x000fe4000f8e00ff */
[----:B---3--:R-:W-:Y:S02]  /*4b60*/  UISETP.NE.AND UP0, UPT, UR12, 0x1, UPT ;  /* 0x000000010c00788c */ /* 0x008fe4000bf05270 */
[----:B------:R-:W-:Y:S01]  /*4b70*/  UISETP.NE.AND UP1, UPT, UR10, 0x1, UPT ;  /* 0x000000010a00788c */ /* 0x000fe2000bf25270 */
[----:B------:R-:W-:-:S02]  /*4b80*/  UMOV UR6, UR7 ;  /* 0x0000000700067c82 */ /* 0x000fc40008000000 */
[----:B------:R-:W-:Y:S01]  /*4b90*/  UMOV UR4, UR5 ;  /* 0x0000000500047c82 */ /* 0x000fe20008000000 */
[----:B------:R-:W-:Y:S02]  /*4ba0*/  USHF.R.U32.HI UR9, URZ, UR9, UR6 ;  /* 0x00000009ff097299 */ /* 0x000fe40008011606 */
[----:B----4-:R-:W-:Y:S02]  /*4bb0*/  USHF.R.U32.HI UR4, URZ, UR13, UR4 ;  /* 0x0000000dff047299 */ /* 0x010fe40008011604 */
[----:B------:R-:W-:Y:S02]  /*4bc0*/  USEL UR5, UR42, UR9, !UP0 ;  /* 0x000000092a057287 */ /* 0x000fe4000c000000 */
[----:B------:R-:W-:-:S04]  /*4bd0*/  USEL UR4, UR40, UR4, !UP1 ;  /* 0x0000000428047287 */ /* 0x000fc8000c800000 */
[----:B------:R-:W-:-:S04]  /*4be0*/  UIADD3 UR4, UPT, UPT, UR5, -UR4, URZ ;  /* 0x8000000405047290 */ /* 0x000fc8000fffe0ff */
[----:B------:R-:W-:-:S12]  /*4bf0*/  UIMAD UR40, UR4, UR10, UR40 ;  /* 0x0000000a042872a4 */ /* 0x000fd8000f8e0228 */
.L_x_88:
[----:B------:R-:W-:Y:S01]  /*4c00*/  IADD3 R9, PT, PT, R9, 0x1, RZ ;  /* 0x0000000109097810 */ /* 0x000fe20007ffe0ff */
[----:B------:R-:W-:Y:S06]  /*4c10*/  BRA.U UP3, `(.L_x_89) ;  /* 0x0000000503387547 */ /* 0x000fec000b800000 */
[----:B------:R-:W2:Y:S01]  /*4c20*/  LDCU UR4, c[0x0][0x38c] ;  /* 0x00007180ff0477ac */ /* 0x000ea20008000800 */
[----:B------:R-:W-:Y:S02]  /*4c30*/  PLOP3.LUT P1, PT, PT, PT, PT, 0x80, 0x8 ;  /* 0x000000000008781c */ /* 0x000fe40003f2f070 */
[----:B------:R-:W-:Y:S01]  /*4c40*/  SHF.L.U32 R5, R10, 0x1f, RZ ;  /* 0x0000001f0a057819 */ /* 0x000fe200000006ff */
[----:B------:R-:W-:Y:S02]  /*4c50*/  ULEA UR41, UR43, UR22, 0x3 ;  /* 0x000000162b297291 */ /* 0x000fe4000f8e18ff */
[----:B------:R-:W-:Y:S02]  /*4c60*/  ULEA UR23, UR43, UR24, 0x6 ;  /* 0x000000182b177291 */ /* 0x000fe4000f8e30ff */
[----:B--2---:R-:W-:-:S06]  /*4c70*/  UISETP.GE.AND UP0, UPT, UR4, 0x1, UPT ;  /* 0x000000010400788c */ /* 0x004fcc000bf06270 */
[----:B------:R-:W-:-:S05]  /*4c80*/  PLOP3.LUT P0, PT, PT, PT, UP0, 0x80, 0x8 ;  /* 0x000000000008781c */ /* 0x000fca0003f0f008 */
[----:B------:R-:W-:-:S08]  /*4c90*/  @UP0 ULEA UR4, UR19, UR22, 0x3 ;  /* 0x0000001613040291 */ /* 0x000fd0000f8e18ff */
[----:B-1----:R-:W-:-:S04]  /*4ca0*/  @P0 SHF.L.U32 R0, R3, 0x1f, RZ ;  /* 0x0000001f03000819 */ /* 0x002fc800000006ff */
[----:B------:R1:W2:Y:S01]  /*4cb0*/  @P0 SYNCS.PHASECHK.TRANS64.TRYWAIT P1, [UR4], R0 ;  /* 0x00000000ff0005a7 */ /* 0x0002a20008021104 */
[----:B------:R-:W-:-:S04]  /*4cc0*/  ULEA.HI UR4, UR26, UR26, URZ, 0x1 ;  /* 0x0000001a1a047291 */ /* 0x000fc8000f8f08ff */
[----:B------:R-:W-:-:S04]  /*4cd0*/  ULOP3.LUT UR4, UR4, 0x7ffffffe, URZ, 0xc0, !UPT ;  /* 0x7ffffffe04047892 */ /* 0x000fc8000f8ec0ff */
[----:B------:R-:W-:-:S04]  /*4ce0*/  UIADD3 UR4, UPT, UPT, -UR4, UR26, URZ ;  /* 0x0000001a04047290 */ /* 0x000fc8000fffe1ff */
[----:B------:R-:W-:Y:S01]  /*4cf0*/  ULEA UR31, UR4, UR51, 0x1 ;  /* 0x00000033041f7291 */ /* 0x000fe2000f8e08ff */
[----:B------:R-:W3:Y:S02]  /*4d00*/  SYNCS.PHASECHK.TRANS64.TRYWAIT P0, [UR41+0x190], R5 ;  /* 0x00019005ff0075a7 */ /* 0x000ee40008001129 */
[----:B-123--:R-:W-:Y:S09]  /*4d10*/  @!P0 BRA `(.L_x_90) ;  /* 0x0000005000d48947 */ /* 0x00eff20003800000 */
.L_x_200:
[----:B------:R-:W-:Y:S01]  /*4d20*/  UMOV UR25, UR18 ;  /* 0x0000001200197c82 */ /* 0x000fe20008000000 */
[----:B------:R-:W-:Y:S05]  /*4d30*/  BRA.U !UP0, `(.L_x_91) ;  /* 0x0000000108e07547 */ /* 0x000fea000b800000 */
[----:B------:R-:W-:Y:S02]  /*4d40*/  ULOP3.LUT UR33, UR31, 0x80000000, URZ, 0x3c, !UPT ;  /* 0x800000001f217892 */ /* 0x000fe4000f8e3cff */
[----:B------:R-:W-:Y:S02]  /*4d50*/  USHF.R.U32.HI UR5, URZ, 0x1a, UR31 ;  /* 0x0000001aff057899 */ /* 0x000fe4000801161f */
[----:B------:R-:W-:Y:S02]  /*4d60*/  USHF.R.U32.HI UR4, URZ, 0x1a, UR33 ;  /* 0x0000001aff047899 */ /* 0x000fe40008011621 */
[----:B------:R-:W-:Y:S02]  /*4d70*/  ULOP3.LUT UR5, UR5, 0x30, URZ, 0xc0, !UPT ;  /* 0x0000003005057892 */ /* 0x000fe4000f8ec0ff */
[----:B------:R-:W-:Y:S02]  /*4d80*/  ULOP3.LUT UR4, UR4, 0x30, URZ, 0xc0, !UPT ;  /* 0x0000003004047892 */ /* 0x000fe4000f8ec0ff */
[----:B------:R-:W-:-:S02]  /*4d90*/  ULOP3.LUT UR5, UR5, 0x480, URZ, 0xfc, !UPT ;  /* 0x0000048005057892 */ /* 0x000fc4000f8efcff */
[----:B------:R-:W-:Y:S02]  /*4da0*/  ULOP3.LUT UR26, UR4, 0x480, URZ, 0xfc, !UPT ;  /* 0x00000480041a7892 */ /* 0x000fe4000f8efcff */
[----:B------:R-:W-:Y:S02]  /*4db0*/  UIADD3 UR25, UPT, UPT, UR50, UR18, URZ ;  /* 0x0000001232197290 */ /* 0x000fe4000fffe0ff */
[----:B------:R-:W-:Y:S01]  /*4dc0*/  UPRMT UR27, UR26, 0x5410, UR48 ;  /* 0x000054101a1b7896 */ /* 0x000fe20008000030 */
[----:B------:R-:W-:Y:S01]  /*4dd0*/  UMOV UR21, URZ ;  /* 0x000000ff00157c82 */ /* 0x000fe20008000000 */
[----:B------:R-:W-:Y:S01]  /*4de0*/  UMOV UR20, UR46 ;  /* 0x0000002e00147c82 */ /* 0x000fe20008000000 */
[----:B------:R-:W-:Y:S01]  /*4df0*/  UMOV UR4, UR19 ;  /* 0x0000001300047c82 */ /* 0x000fe20008000000 */
[----:B------:R-:W-:Y:S01]  /*4e00*/  UPRMT UR29, UR5, 0x5410, UR49 ;  /* 0x00005410051d7896 */ /* 0x000fe20008000031 */
[----:B------:R-:W-:Y:S01]  /*4e10*/  UMOV UR28, URZ ;  /* 0x000000ff001c7c82 */ /* 0x000fe20008000000 */
[----:B------:R-:W-:-:S10]  /*4e20*/  UMOV UR26, URZ ;  /* 0x000000ff001a7c82 */ /* 0x000fd40008000000 */
.L_x_94:
[----:B--2---:R-:W-:Y:S01]  /*4e30*/  ULEA UR7, UR4, UR22, 0x3 ;  /* 0x0000001604077291 */ /* 0x004fe2000f8e18ff */
[----:B---3--:R-:W-:Y:S11]  /*4e40*/  @P1 BRA `(.L_x_92) ;  /* 0x00000000000c1947 */ /* 0x008ff60003800000 */
[----:B-1----:R-:W-:Y:S04]  /*4e50*/  SHF.L.U32 R5, R3, 0x1f, RZ ;  /* 0x0000001f03057819 */ /* 0x002fe800000006ff */
[----:B------:R-:W1:Y:S02]  /*4e60*/  SYNCS.PHASECHK.TRANS64.TRYWAIT P0, [UR7], R5 ;  /* 0x00000005ff0075a7 */ /* 0x000e640008001107 */
[----:B-1----:R-:W-:Y:S05]  /*4e70*/  @!P0 BRA `(.L_x_93) ;  /* 0x0000005000948947 */ /* 0x002fea0003800000 */
.L_x_92:
[----:B------:R-:W-:Y:S01]  /*4e80*/  UISETP.NE.AND UP0, UPT, UR20, 0x1, UPT ;  /* 0x000000011400788c */ /* 0x000fe2000bf05270 */
[----:B------:R-:W-:Y:S01]  /*4e90*/  PLOP3.LUT P1, PT, PT, PT, PT, 0x80, 0x8 ;  /* 0x000000000008781c */ /* 0x000fe20003f2f070 */
[----:B------:R-:W-:Y:S02]  /*4ea0*/  UIADD3 UR5, UPT, UPT, UR4, 0x1, URZ ;  /* 0x0000000104057890 */ /* 0x000fe4000fffe0ff */
[----:B------:R-:W-:Y:S02]  /*4eb0*/  ULEA UR12, UR4, UR36, 0x7 ;  /* 0x00000024040c7291 */ /* 0x000fe4000f8e38ff */
[----:B------:R-:W-:Y:S01]  /*4ec0*/  UISETP.NE.AND UP1, UPT, UR5, 0x12, UPT ;  /* 0x000000120500788c */ /* 0x000fe2000bf25270 */
[----:B------:R-:W-:Y:S01]  /*4ed0*/  PLOP3.LUT P0, PT, PT, PT, UP0, 0x80, 0x8 ;  /* 0x000000000008781c */ /* 0x000fe20003f0f008 */
[----:B------:R-:W-:Y:S02]  /*4ee0*/  ULEA UR10, UR4, UR35, 0x9 ;  /* 0x00000023040a7291 */ /* 0x000fe4000f8e48ff */
[----:B------:R-:W-:Y:S02]  /*4ef0*/  USEL UR6, URZ, 0x1, UP1 ;  /* 0x00000001ff067887 */ /* 0x000fe40008800000 */
[----:B------:R-:W-:Y:S02]  /*4f00*/  USEL UR19, UR5, URZ, UP1 ;  /* 0x000000ff05137287 */ /* 0x000fe40008800000 */
[----:B------:R-:W-:Y:S02]  /*4f10*/  ULEA UR16, UR4, UR37, 0x5 ;  /* 0x0000002504107291 */ /* 0x000fe4000f8e28ff */
[----:B------:R-:W-:Y:S01]  /*4f20*/  @UP0 ULEA UR5, UR19, UR22, 0x3 ;  /* 0x0000001613050291 */ /* 0x000fe2000f8e18ff */
[----:B------:R-:W-:Y:S01]  /*4f30*/  LOP3.LUT R3, R3, UR6, RZ, 0x3c, !PT ;  /* 0x0000000603037c12 */ /* 0x000fe2000f8e3cff */
[----:B------:R-:W-:Y:S02]  /*4f40*/  UISETP.NE.U32.AND UP0, UPT, UR21, URZ, UPT ;  /* 0x000000ff1500728c */ /* 0x000fe4000bf05070 */
[----:B------:R-:W-:Y:S01]  /*4f50*/  ULEA UR14, UR4, UR38, 0x5 ;  /* 0x00000026040e7291 */ /* 0x000fe2000f8e28ff */
[----:B-1----:R-:W-:Y:S01]  /*4f60*/  @P0 SHF.L.U32 R0, R3, 0x1f, RZ ;  /* 0x0000001f03000819 */ /* 0x002fe200000006ff */
[----:B------:R-:W-:Y:S02]  /*4f70*/  UIADD3 UR8, UPT, UPT, UR12, 0x2, URZ ;  /* 0x000000020c087890 */ /* 0x000fe4000fffe0ff */
[----:B------:R-:W-:Y:S01]  /*4f80*/  UIADD3 UR6, UPT, UPT, UR10, 0x2, URZ ;  /* 0x000000020a067890 */ /* 0x000fe2000fffe0ff */
[----:B------:R2:W3:Y:S01]  /*4f90*/  @P0 SYNCS.PHASECHK.TRANS64.TRYWAIT P1, [UR5], R0 ;  /* 0x00000000ff0005a7 */ /* 0x0004e20008021105 */
[----:B------:R-:W-:Y:S02]  /*4fa0*/  UIADD3 UR5, UPT, UPT, UR7, 0x90, URZ ;  /* 0x0000009007057890 */ /* 0x000fe4000fffe0ff */
[----:B------:R-:W-:Y:S02]  /*4fb0*/  UIADD3 UR18, UPT, UPT, UR18, 0x1, URZ ;  /* 0x0000000112127890 */ /* 0x000fe4000fffe0ff */
[----:B------:R-:W-:Y:S01]  /*4fc0*/  UIADD3 UR20, UPT, UPT, UR20, -0x1, URZ ;  /* 0xffffffff14147890 */ /* 0x000fe2000fffe0ff */
[----:B------:R-:W-:Y:S01]  /*4fd0*/  UMOV UR17, 0x4008 ;  /* 0x0000400800117882 */ /* 0x000fe20000000000 */
[----:B------:R-:W-:Y:S01]  /*4fe0*/  UMOV UR15, 0x4008 ;  /* 0x00004008000f7882 */ /* 0x000fe20000000000 */
[----:B------:R2:W-:Y:S01]  /*4ff0*/  UTCCP.T.S.2CTA.4x32dp128bit tmem[UR24+0x80], gdesc[UR16] ;  /* 0x00008010180079e7 */ /* 0x0005e20009300000 */
[----:B------:R2:W-:Y:S01]  /*5000*/  UTCCP.T.S.2CTA.4x32dp128bit tmem[UR24+0x84], gdesc[UR14] ;  /* 0x0000840e180079e7 */ /* 0x0005e20009300000 */
[----:B------:R-:W-:Y:S01]  /*5010*/  UMOV UR13, 0x80004020 ;  /* 0x80004020000d7882 */ /* 0x000fe20000000000 */
[----:B------:R-:W-:Y:S01]  /*5020*/  UMOV UR11, 0x80004020 ;  /* 0x80004020000b7882 */ /* 0x000fe20000000000 */
[----:B------:R-:W-:Y:S01]  /*5030*/  UMOV UR9, 0x80004020 ;  /* 0x8000402000097882 */ /* 0x000fe20000000000 */
[----:B------:R2:W-:Y:S01]  /*5040*/  UTCOMMA.2CTA gdesc[UR10], gdesc[UR12], tmem[UR23], tmem[UR28], idesc[UR29], tmem[UR30], UP0 ;  /* 0xc01e1c0c0a0075ea */ /* 0x0005e20008200017 */
[----:B------:R-:W-:Y:S01]  /*5050*/  UISETP.NE.AND UP0, UPT, UR18, UR25, UPT ;  /* 0x000000191200728c */ /* 0x000fe2000bf05270 */
[----:B------:R-:W-:Y:S01]  /*5060*/  UMOV UR7, 0x80004020 ;  /* 0x8000402000077882 */ /* 0x000fe20000000000 */
[----:B------:R-:W-:Y:S01]  /*5070*/  UMOV UR21, 0x1 ;  /* 0x0000000100157882 */ /* 0x000fe20000000000 */
[----:B------:R2:W-:Y:S01]  /*5080*/  UTCOMMA.2CTA gdesc[UR6], gdesc[UR8], tmem[UR23], tmem[UR26], idesc[UR27], tmem[UR32], UPT ;  /* 0xc0201a08060075ea */ /* 0x0005e2000ba00017 */
[----:B------:R2:W-:Y:S01]  /*5090*/  UTCBAR.2CTA.MULTICAST [UR5], URZ, UR34 ;  /* 0x000000ff050073e9 */ /* 0x0005e20008200822 */
[----:B------:R-:W-:Y:S04]  /*50a0*/  UMOV UR4, UR19 ;  /* 0x0000001300047c82 */ /* 0x000fe80008000000 */
[----:B------:R-:W-:Y:S05]  /*50b0*/  BRA.U UP0, `(.L_x_94) ;  /* 0xfffffffd005c7547 */ /* 0x000fea000b83ffff */
.L_x_91:
[----:B------:R-:W-:Y:S01]  /*50c0*/  UIADD3 UR4, UPT, UPT, UR41, 0x180, URZ ;  /* 0x0000018029047890 */ /* 0x000fe2000fffe0ff */
[----:B------:R-:W-:-:S08]  /*50d0*/  UMOV UR18, UR25 ;  /* 0x0000001900127c82 */ /* 0x000fd00008000000 */
[----:B------:R4:W-:Y:S01]  /*50e0*/  UTCBAR.2CTA.MULTICAST [UR4], URZ, UR47 ;  /* 0x000000ff040073e9 */ /* 0x0009e2000820082f */
[----:B------:R-:W-:Y:S02]  /*50f0*/  NOP ;  /* 0x0000000000007918 */ /* 0x000fe40000000000 */
.L_x_89:
[----:B--2---:R-:W-:Y:S01]  /*5100*/  R2UR UR5, R86 ;  /* 0x00000000560572ca */ /* 0x004fe200000e0000 */
[----:B----4-:R-:W-:Y:S01]  /*5110*/  UIADD3 UR4, UPT, UPT, UR43, 0x1, URZ ;  /* 0x000000012b047890 */ /* 0x010fe2000fffe0ff */
[----:B------:R-:W-:-:S03]  /*5120*/  ISETP.NE.AND P0, PT, R9, 0x2, PT ;  /* 0x000000020900780c */ /* 0x000fc60003f05270 */
[----:B------:R-:W-:Y:S01]  /*5130*/  UISETP.NE.AND UP0, UPT, UR4, 0x2, UPT ;  /* 0x000000020400788c */ /* 0x000fe2000bf05270 */
[----:B-1----:R-:W-:Y:S02]  /*5140*/  SEL R5, RZ, 0x1, P0 ;  /* 0x00000001ff057807 */ /* 0x002fe40000000000 */
[----:B------:R-:W-:Y:S01]  /*5150*/  SEL R9, R9, RZ, P0 ;  /* 0x000000ff09097207 */ /* 0x000fe20000000000 */
[----:B------:R-:W-:Y:S01]  /*5160*/  USEL UR43, UR4, URZ, UP0 ;  /* 0x000000ff042b7287 */ /* 0x000fe20008000000 */
[----:B------:R-:W-:-:S03]  /*5170*/  LOP3.LUT R8, R8, R5, RZ, 0x3c, !PT ;  /* 0x0000000508087212 */ /* 0x000fc600078e3cff */
[----:B------:R-:W-:Y:S02]  /*5180*/  UIADD3 UR26, UPT, UPT, UR40, UR5, URZ ;  /* 0x00000005281a7290 */ /* 0x000fe4000fffe0ff */
[----:B------:R-:W-:-:S06]  /*5190*/  USEL UR5, URZ, 0x1, UP0 ;  /* 0x00000001ff057887 */ /* 0x000fcc0008000000 */
[----:B------:R-:W-:Y:S01]  /*51a0*/  LOP3.LUT R10, R10, UR5, RZ, 0x3c, !PT ;  /* 0x000000050a0a7c12 */ /* 0x000fe2000f8e3cff */
[----:B------:R-:W-:Y:S06]  /*51b0*/  BRA.U UP2, `(.L_x_95) ;  /* 0xfffffff502147547 */ /* 0x000fec000b83ffff */
[----:B------:R-:W1:Y:S01]  /*51c0*/  S2UR UR8, SR_CgaCtaId ;  /* 0x00000000000879c3 */ /* 0x000e620000008800 */
[----:B------:R-:W-:Y:S01]  /*51d0*/  ELECT P0, URZ, PT ;  /* 0x0000000000ff782f */ /* 0x000fe20003800000 */
[----:B------:R-:W-:Y:S01]  /*51e0*/  HFMA2 R0, -RZ, RZ, 0, 5.9604644775390625e-08 ;  /* 0x00000001ff007431 */ /* 0x000fe200000001ff */
[----:B------:R-:W-:-:S05]  /*51f0*/  UMOV UR4, 0x40 ;  /* 0x0000004000047882 */ /* 0x000fca0000000000 */
[----:B------:R-:W-:Y:S01]  /*5200*/  UVIRTCOUNT.DEALLOC.SMPOOL 0x80 ;  /* 0x000000800000784c */ /* 0x000fe20000000000 */
[----:B------:R-:W-:Y:S02]  /*5210*/  UISETP.NE.AND UP0, UPT, UR52, URZ, UPT ;  /* 0x000000ff3400728c */ /* 0x000fe4000bf05270 */
[----:B-1----:R-:W-:-:S09]  /*5220*/  ULEA UR8, UR8, UR4, 0x18 ;  /* 0x0000000408087291 */ /* 0x002fd2000f8ec0ff */
[----:B------:R1:W-:Y:S01]  /*5230*/  @P0 STS.U8 [UR8+0x1c], R0 ;  /* 0x00001c00ff000988 */ /* 0x0003e20008000008 */
[----:B------:R-:W-:Y:S05]  /*5240*/  BRA.U UP0, `(.L_x_96) ;  /* 0x0000000100587547 */ /* 0x000fea000b800000 */
[----:B------:R-:W-:Y:S01]  /*5250*/  UIADD3 UR5, UPT, UPT, UR22, 0x190, URZ ;  /* 0x0000019016057890 */ /* 0x000fe2000fffe0ff */
[----:B------:R-:W-:-:S03]  /*5260*/  SHF.L.U32 R3, R10, 0x1f, RZ ;  /* 0x0000001f0a037819 */ /* 0x000fc600000006ff */
[----:B------:R-:W-:-:S09]  /*5270*/  ULEA UR4, UR43, UR5, 0x3 ;  /* 0x000000052b047291 */ /* 0x000fd2000f8e18ff */
[----:B------:R-:W2:Y:S02]  /*5280*/  SYNCS.PHASECHK.TRANS64.TRYWAIT P0, [UR4], R3 ;  /* 0x00000003ff0075a7 */ /* 0x000ea40008001104 */
[----:B--2---:R-:W-:Y:S05]  /*5290*/  @!P0 BRA `(.L_x_97) ;  /* 0x0000004c00a48947 */ /* 0x004fea0003800000 */
.L_x_203:
[----:B------:R-:W-:-:S04]  /*52a0*/  UIADD3 UR4, UPT, UPT, UR43, 0x1, URZ ;  /* 0x000000012b047890 */ /* 0x000fc8000fffe0ff */
[----:B------:R-:W-:-:S04]  /*52b0*/  UISETP.NE.AND UP1, UPT, UR4, 0x2, UPT ;  /* 0x000000020400788c */ /* 0x000fc8000bf25270 */
[----:B------:R-:W-:Y:S02]  /*52c0*/  USEL UR6, URZ, 0x1, UP1 ;  /* 0x00000001ff067887 */ /* 0x000fe40008800000 */
[----:B------:R-:W-:-:S04]  /*52d0*/  USEL UR4, UR4, URZ, UP1 ;  /* 0x000000ff04047287 */ /* 0x000fc80008800000 */
[----:B------:R-:W-:Y:S01]  /*52e0*/  ULEA UR4, UR4, UR5, 0x3 ;  /* 0x0000000504047291 */ /* 0x000fe2000f8e18ff */
[----:B-1----:R-:W-:-:S04]  /*52f0*/  LOP3.LUT R3, R10, UR6, RZ, 0x3c, !PT ;  /* 0x000000060a037c12 */ /* 0x002fc8000f8e3cff */
[----:B------:R-:W-:Y:S01]  /*5300*/  SHF.L.U32 R3, R3, 0x1f, RZ ;  /* 0x0000001f03037819 */ /* 0x000fe200000006ff */
[----:B------:R-:W-:-:S04]  /*5310*/  IMAD.U32 R0, RZ, RZ, UR4 ;  /* 0x00000004ff007e24 */ /* 0x000fc8000f8e00ff */
[----:B------:R1:W2:Y:S03]  /*5320*/  SYNCS.PHASECHK.TRANS64.TRYWAIT P0, [R0+URZ], R3 ;  /* 0x00000003000075a7 */ /* 0x0002a600080011ff */
[----:B--2---:R-:W-:Y:S05]  /*5330*/  @!P0 NANOSLEEP.SYNCS 0x989680 ;  /* 0x009896800000895d */ /* 0x004fea0003900000 */
[----:B------:R-:W2:Y:S02]  /*5340*/  @!P0 SYNCS.PHASECHK.TRANS64 P0, [R0+URZ], R3 ;  /* 0x00000003000085a7 */ /* 0x000ea400080010ff */
[----:B--2---:R-:W-:Y:S05]  /*5350*/  @P0 BRA `(.L_x_98) ;  /* 0x0000000000200947 */ /* 0x004fea0003800000 */
.L_x_99:
[----:B--2---:R2:W4:Y:S02]  /*5360*/  SYNCS.PHASECHK.TRANS64.TRYWAIT P0, [R0+URZ], R3 ;  /* 0x00000003000075a7 */ /* 0x00452400080011ff */
[----:B----4-:R-:W-:Y:S05]  /*5370*/  @!P0 NANOSLEEP.SYNCS 0x989680 ;  /* 0x009896800000895d */ /* 0x010fea0003900000 */
[----:B------:R-:W4:Y:S02]  /*5380*/  @!P0 SYNCS.PHASECHK.TRANS64 P0, [R0+URZ], R3 ;  /* 0x00000003000085a7 */ /* 0x000f2400080010ff */
[----:B----4-:R-:W-:Y:S05]  /*5390*/  @!P0 BRA `(.L_x_99) ;  /* 0xfffffffc00f08947 */ /* 0x010fea000383ffff */
[----:B------:R-:W-:Y:S05]  /*53a0*/  BRA `(.L_x_98) ;  /* 0x00000000000c7947 */ /* 0x000fea0003800000 */
.L_x_96:
[----:B------:R-:W-:-:S04]  /*53b0*/  UIADD3 UR4, UPT, UPT, UR22, 0x1c0, URZ ;  /* 0x000001c016047890 */ /* 0x000fc8000fffe0ff */
[----:B------:R-:W-:-:S09]  /*53c0*/  UPRMT UR4, UR53, 0x654, UR4 ;  /* 0x0000065435047896 */ /* 0x000fd20008000004 */
[----:B------:R-:W-:Y:S03]  /*53d0*/  SYNCS.ARRIVE.TRANS64.RED.A1T0 RZ, [UR4], RZ ;  /* 0x000000ffffff79a7 */ /* 0x000fe60008100404 */
.L_x_98:
[----:B-12---:R-:W-:Y:S01]  /*53e0*/  SHF.L.U32 R3, RZ, 0x1f, RZ ;  /* 0x0000001fff037819 */ /* 0x006fe200000006ff */
[----:B------:R-:W-:Y:S01]  /*53f0*/  UIADD3 UR4, UPT, UPT, UR22, 0x1c0, URZ ;  /* 0x000001c016047890 */ /* 0x000fe2000fffe0ff */
[----:B------:R-:W-:Y:S02]  /*5400*/  PLOP3.LUT P0, PT, PT, PT, UP0, 0x80, 0x8 ;  /* 0x000000000008781c */ /* 0x000fe40003f0f008 */
[----:B---3--:R-:W1:Y:S02]  /*5410*/  SYNCS.PHASECHK.TRANS64.TRYWAIT P1, [UR22+0x1c0], R3 ;  /* 0x0001c003ff0075a7 */ /* 0x008e640008021116 */
[----:B-1----:R-:W-:Y:S09]  /*5420*/  @!P1 BRA `(.L_x_100) ;  /* 0x0000004c00589947 */ /* 0x002ff20003800000 */
.L_x_205:
[----:B------:R-:W-:Y:S01]  /*5430*/  @!UP0 UPRMT UR4, UR53, 0x654, UR4 ;  /* 0x0000065435048896 */ /* 0x000fe20008000004 */
[----:B------:R-:W-:Y:S01]  /*5440*/  UMOV UR5, 0xffff ;  /* 0x0000ffff00057882 */ /* 0x000fe20000000000 */
[----:B------:R-:W-:-:S07]  /*5450*/  UMOV UR6, 0x1 ;  /* 0x0000000100067882 */ /* 0x000fce0000000000 */
[----:B------:R-:W-:Y:S01]  /*5460*/  @!P0 SYNCS.ARRIVE.TRANS64.RED.A1T0 RZ, [UR4], RZ ;  /* 0x000000ffffff89a7 */ /* 0x000fe20008100404 */
[----:B------:R-:W-:Y:S01]  /*5470*/  NOP ;  /* 0x0000000000007918 */ /* 0x000fe20000000000 */
[----:B-1----:R-:W1:Y:S01]  /*5480*/  LDS R0, [UR8+0x14] ;  /* 0x00001408ff007984 */ /* 0x002e620008000800 */
[----:B------:R-:W-:-:S04]  /*5490*/  ULOP3.LUT UR4, UR24, 0xffff, URZ, 0xc0, !UPT ;  /* 0x0000ffff18047892 */ /* 0x000fc8000f8ec0ff */
[----:B------:R-:W-:-:S04]  /*54a0*/  USHF.R.U32.HI UR4, URZ, 0x5, UR4 ;  /* 0x00000005ff047899 */ /* 0x000fc80008011604 */
[----:B------:R-:W-:Y:S02]  /*54b0*/  USHF.L.U32 UR5, UR5, UR4, URZ ;  /* 0x0000000405057299 */ /* 0x000fe400080006ff */
[----:B------:R-:W-:-:S04]  /*54c0*/  USHF.L.U32 UR4, UR6, UR4, URZ ;  /* 0x0000000406047299 */ /* 0x000fc800080006ff */
[----:B-1----:R-:W-:-:S04]  /*54d0*/  LOP3.LUT R0, R0, UR5, RZ, 0xc0, !PT ;  /* 0x0000000500007c12 */ /* 0x002fc8000f8ec0ff */
[----:B------:R-:W-:-:S13]  /*54e0*/  ISETP.NE.AND P0, PT, R0, UR5, PT ;  /* 0x0000000500007c0c */ /* 0x000fda000bf05270 */
[----:B------:R-:W-:Y:S05]  /*54f0*/  @P0 BRA `(.L_x_101) ;  /* 0x0000000000580947 */ /* 0x000fea0003800000 */
[----:B------:R-:W1:Y:S02]  /*5500*/  LDS R0, [UR8+0x18] ;  /* 0x00001808ff007984 */ /* 0x000e640008000800 */
[----:B-1----:R-:W-:-:S04]  /*5510*/  LOP3.LUT R0, R0, UR4, RZ, 0xc0, !PT ;  /* 0x0000000400007c12 */ /* 0x002fc8000f8ec0ff */
[----:B------:R-:W-:-:S13]  /*5520*/  ISETP.NE.AND P0, PT, R0, UR4, PT ;  /* 0x0000000400007c0c */ /* 0x000fda000bf05270 */
[----:B------:R-:W-:Y:S05]  /*5530*/  @P0 BRA `(.L_x_102) ;  /* 0x00000000003c0947 */ /* 0x000fea0003800000 */
[----:B------:R-:W1:Y:S01]  /*5540*/  S2R R2, SR_LANEID ;  /* 0x0000000000027919 */ /* 0x000e620000000000 */
[----:B------:R-:W-:Y:S01]  /*5550*/  ULOP3.LUT UR5, URZ, UR5, URZ, 0x33, !UPT ;  /* 0x00000005ff057292 */ /* 0x000fe2000f8e33ff */
[----:B------:R-:W-:Y:S01]  /*5560*/  LOP3.LUT R4, RZ, UR4, RZ, 0x33, !PT ;  /* 0x00000004ff047c12 */ /* 0x000fe2000f8e33ff */
[----:B------:R-:W-:Y:S02]  /*5570*/  VOTEU.ANY UR4, UPT, PT ;  /* 0x0000000000047886 */ /* 0x000fe400038e0100 */
[----:B------:R-:W-:Y:S01]  /*5580*/  UFLO.U32 UR4, UR4 ;  /* 0x00000004000472bd */ /* 0x000fe200080e0000 */
[----:B------:R-:W2:Y:S01]  /*5590*/  REDUX UR6, R4 ;  /* 0x00000000040673c4 */ /* 0x000ea20000000000 */
[----:B------:R-:W-:-:S06]  /*55a0*/  IMAD.U32 R0, RZ, RZ, UR5 ;  /* 0x00000005ff007e24 */ /* 0x000fcc000f8e00ff */
[----:B------:R3:W-:Y:S01]  /*55b0*/  UTCATOMSWS.AND URZ, UR5 ;  /* 0x0000000500ff79e3 */ /* 0x0007e20008000000 */
[----:B------:R-:W4:Y:S01]  /*55c0*/  REDUX UR7, R0 ;  /* 0x00000000000773c4 */ /* 0x000f220000000000 */
[----:B-1----:R-:W-:Y:S01]  /*55d0*/  ISETP.EQ.U32.AND P0, PT, R2, UR4, PT ;  /* 0x0000000402007c0c */ /* 0x002fe2000bf02070 */
[----:B--2---:R-:W-:Y:S01]  /*55e0*/  IMAD.U32 R2, RZ, RZ, UR6 ;  /* 0x00000006ff027e24 */ /* 0x004fe2000f8e00ff */
[----:B----4-:R-:W-:-:S11]  /*55f0*/  MOV R3, UR7 ;  /* 0x0000000700037c02 */ /* 0x010fd60008000f00 */
[----:B------:R3:W-:Y:S04]  /*5600*/  @P0 ATOMS.AND RZ, [UR8+0x14], R3 ;  /* 0x00001403ffff098c */ /* 0x0007e8000a800008 */
[----:B------:R3:W-:Y:S01]  /*5610*/  @P0 ATOMS.AND RZ, [UR8+0x18], R2 ;  /* 0x00001802ffff098c */ /* 0x0007e2000a800008 */
[----:B------:R-:W-:Y:S05]  /*5620*/  BRA `(.L_x_103) ;  /* 0x0000000000147947 */ /* 0x000fea0003800000 */
.L_x_102:
[----:B------:R-:W-:Y:S02]  /*5630*/  MOV R2, 0x5650 ;  /* 0x0000565000027802 */ /* 0x000fe40000000f00 */
[----:B-----5:R-:W-:Y:S05]  /*5640*/  CALL.REL.NOINC `($__internal_0_$__cuda_sm10x_tcgen05_guardrail_trap_col_being_dealloced_not_returned_by_alloc) ;  /* 0x0000004c00c47944 */ /* 0x020fea0003c00000 */
[----:B------:R-:W-:Y:S05]  /*5650*/  BRA `(.L_x_103) ;  /* 0x0000000000087947 */ /* 0x000fea0003800000 */
.L_x_101:
[----:B------:R-:W-:Y:S02]  /*5660*/  MOV R2, 0x5680 ;  /* 0x0000568000027802 */ /* 0x000fe40000000f00 */
[----:B-----5:R-:W-:Y:S05]  /*5670*/  CALL.REL.NOINC `($__internal_2_$__cuda_sm10x_tcgen05_guardrail_trap_unallocated_columns_being_dealloced) ;  /* 0x0000004c00d07944 */ /* 0x020fea0003c00000 */
.L_x_103:
[----:B------:R-:W-:Y:S01]  /*5680*/  NOP ;  /* 0x0000000000007918 */ /* 0x000fe20000000000 */
[----:B---3--:R-:W-:Y:S05]  /*5690*/  EXIT ;  /* 0x000000000000794d */ /* 0x008fea0003800000 */
.L_x_74:
[----:B------:R-:W-:-:S09]  /*56a0*/  UISETP.NE.OR UP0, UPT, UR18, 0x3, !UP4 ;  /* 0x000000031200788c */ /* 0x000fd2000e705670 */
[----:B------:R-:W-:Y:S05]  /*56b0*/  BRA.U UP0, `(.L_x_104) ;  /* 0x0000001100207547 */ /* 0x000fea000b800000 */
[----:B------:R-:W2:Y:S01]  /*56c0*/  LDCU.64 UR4, c[0x0][0xc88] ;  /* 0x00019100ff0477ac */ /* 0x000ea20008000a00 */
[----:B------:R-:W3:Y:S01]  /*56d0*/  LDC.64 R12, c[0x0][0x348] ;  /* 0x0000d200ff0c7b82 */ /* 0x000ee20000000a00 */
[----:B------:R-:W-:Y:S02]  /*56e0*/  HFMA2 R9, -RZ, RZ, 0, 0 ;  /* 0x00000000ff097431 */ /* 0x000fe400000001ff */
[----:B------:R-:W-:Y:S01]  /*56f0*/  IMAD.MOV.U32 R11, RZ, RZ, 0x1 ;  /* 0x00000001ff0b7424 */ /* 0x000fe200078e00ff */
[----:B------:R-:W4:Y:S01]  /*5700*/  LDCU UR36, c[0x0][0x370] ;  /* 0x00006e00ff2477ac */ /* 0x000f220008000800 */
[----:B------:R-:W-:Y:S01]  /*5710*/  IMAD.MOV.U32 R10, RZ, RZ, RZ ;  /* 0x000000ffff0a7224 */ /* 0x000fe200078e00ff */
[----:B------:R-:W-:Y:S01]  /*5720*/  MOV R3, 0x2000 ;  /* 0x0000200000037802 */ /* 0x000fe20000000f00 */
[----:B------:R-:W4:Y:S01]  /*5730*/  LDCU.128 UR32, c[0x0][0xf10] ;  /* 0x0001e200ff2077ac */ /* 0x000f220008000c00 */
[----:B------:R-:W1:Y:S01]  /*5740*/  LDCU UR29, c[0x0][0x374] ;  /* 0x00006e80ff1d77ac */ /* 0x000e620008000800 */
[----:B------:R-:W1:Y:S01]  /*5750*/  LDCU.64 UR30, c[0x0][0xc90] ;  /* 0x00019200ff1e77ac */ /* 0x000e620008000a00 */
[----:B--2---:R-:W-:Y:S01]  /*5760*/  UISETP.NE.U32.AND UP0, UPT, UR4, URZ, UPT ;  /* 0x000000ff0400728c */ /* 0x004fe2000bf05070 */
[----:B------:R-:W2:Y:S01]  /*5770*/  LDCU UR15, c[0x0][0xf0c] ;  /* 0x0001e180ff0f77ac */ /* 0x000ea20008000800 */
[----:B------:R-:W3:Y:S01]  /*5780*/  LDCU UR40, c[0x0][0xf20] ;  /* 0x0001e400ff2877ac */ /* 0x000ee20008000800 */
[----:B------:R-:W3:Y:S01]  /*5790*/  LDCU UR4, c[0x0][0xf30] ;  /* 0x0001e600ff0477ac */ /* 0x000ee20008000800 */
[----:B----4-:R-:W-:-:S02]  /*57a0*/  UIMAD.WIDE.U32 UR6, UR36, UR32, URZ ;  /* 0x00000020240672a5 */ /* 0x010fc4000f8e00ff */
[----:B-1----:R-:W-:Y:S02]  /*57b0*/  UIMAD.WIDE.U32 UR8, UR29, UR35, URZ ;  /* 0x000000231d0872a5 */ /* 0x002fe4000f8e00ff */
[----:B------:R-:W-:Y:S02]  /*57c0*/  UISETP.NE.U32.AND UP6, UPT, UR30, URZ, UPT ;  /* 0x000000ff1e00728c */ /* 0x000fe4000bfc5070 */
[----:B------:R-:W-:Y:S01]  /*57d0*/  UISETP.NE.AND.EX UP5, UPT, UR5, URZ, UPT, UP0 ;  /* 0x000000ff0500728c */ /* 0x000fe2000bfa5300 */
[----:B------:R-:W-:Y:S01]  /*57e0*/  UMOV UR24, 0x400 ;  /* 0x0000040000187882 */ /* 0x000fe20000000000 */
[----:B------:R-:W-:Y:S01]  /*57f0*/  UISETP.NE.AND UP0, UPT, UR39, 0x1, UPT ;  /* 0x000000012700788c */ /* 0x000fe2000bf05270 */
[----:B------:R-:W-:Y:S01]  /*5800*/  UMOV UR6, UR7 ;  /* 0x0000000700067c82 */ /* 0x000fe20008000000 */
[----:B------:R-:W-:Y:S01]  /*5810*/  UMOV UR37, UR9 ;  /* 0x0000000900257c82 */ /* 0x000fe20008000000 */
[----:B--2---:R-:W-:Y:S01]  /*5820*/  UISETP.NE.AND UP0, UPT, UR15, 0x1, UPT ;  /* 0x000000010f00788c */ /* 0x004fe2000bf05270 */
[----:B------:R-:W-:Y:S01]  /*5830*/  UMOV UR25, URZ ;  /* 0x000000ff00197c82 */ /* 0x000fe20008000000 */
[----:B------:R-:W-:-:S02]  /*5840*/  UPLOP3.LUT UP4, UPT, UPT, UPT, UPT, 0x40, 0x4 ;  /* 0x000000000004789c */ /* 0x000fc40003f8e870 */
[----:B------:R-:W-:Y:S01]  /*5850*/  UISETP.GE.AND UP2, UPT, UR39, 0x1, UPT ;  /* 0x000000012700788c */ /* 0x000fe2000bf46270 */
[----:B------:R-:W1:Y:S01]  /*5860*/  LDCU.64 UR16, c[0x0][0xf28] ;  /* 0x0001e500ff1077ac */ /* 0x000e620008000a00 */
[----:B------:R-:W-:Y:S02]  /*5870*/  ULEA UR24, UR55, UR24, 0x18 ;  /* 0x0000001837187291 */ /* 0x000fe4000f8ec0ff */
[----:B------:R-:W-:Y:S02]  /*5880*/  UISETP.NE.AND.EX UP6, UPT, UR31, URZ, UPT, UP6 ;  /* 0x000000ff1f00728c */ /* 0x000fe4000bfc5360 */
[----:B------:R-:W-:Y:S02]  /*5890*/  USHF.R.U32.HI UR38, URZ, UR33, UR6 ;  /* 0x00000021ff267299 */ /* 0x000fe40008011606 */
[----:B---3--:R-:W-:Y:S02]  /*58a0*/  USHF.R.U32.HI UR37, URZ, UR40, UR37 ;  /* 0x00000028ff257299 */ /* 0x008fe40008011625 */
[----:B------:R-:W-:-:S02]  /*58b0*/  UISETP.NE.AND UP0, UPT, UR34, 0x1, UPT ;  /* 0x000000012200788c */ /* 0x000fc4000bf05270 */
[----:B------:R-:W-:-:S11]  /*58c0*/  UISETP.NE.AND UP3, UPT, UR4, 0x1, UPT ;  /* 0x000000010400788c */ /* 0x000fd6000bf65270 */
.L_x_113:
[C---:B------:R-:W-:Y:S02]  /*58d0*/  LEA R8, R10.reuse, UR24, 0x3 ;  /* 0x000000180a087c11 */ /* 0x040fe4000f8e18ff */
[----:B------:R-:W-:Y:S02]  /*58e0*/  SHF.L.U32 R5, R9, 0x1f, RZ ;  /* 0x0000001f09057819 */ /* 0x000fe400000006ff */
[----:B------:R-:W-:Y:S02]  /*58f0*/  LEA R6, R10, UR24, 0x4 ;  /* 0x000000180a067c11 */ /* 0x000fe4000f8e20ff */
[----:B--2---:R-:W2:Y:S02]  /*5900*/  SYNCS.PHASECHK.TRANS64.TRYWAIT P0, [R8+URZ+0x160], R5 ;  /* 0x00016005080075a7 */ /* 0x004ea400080011ff */
[----:B--2---:R-:W-:Y:S05]  /*5910*/  @!P0 BRA `(.L_x_105) ;  /* 0x0000004800348947 */ /* 0x004fea0003800000 */
.L_x_206:
[----:B--2---:R-:W2:Y:S01]  /*5920*/  LDS.128 R4, [R6+0x1d0] ;  /* 0x0001d00006047984 */ /* 0x004ea20000000c00 */
[----:B------:R-:W-:Y:S01]  /*5930*/  UISETP.GE.AND UP0, UPT, UR39, 0x1, UPT ;  /* 0x000000012700788c */ /* 0x000fe2000bf06270 */
[----:B------:R-:W-:Y:S01]  /*5940*/  @!PT LDS RZ, [RZ] ;  /* 0x00000000fffff984 */ /* 0x000fe20000000800 */
[----:B------:R-:W-:Y:S01]  /*5950*/  @!PT LDS RZ, [RZ] ;  /* 0x00000000fffff984 */ /* 0x000fe20000000800 */
[----:B------:R-:W-:Y:S01]  /*5960*/  @!PT LDS RZ, [RZ] ;  /* 0x00000000fffff984 */ /* 0x000fe20000000800 */
[----:B------:R-:W-:Y:S01]  /*5970*/  @!PT LDS RZ, [RZ] ;  /* 0x00000000fffff984 */ /* 0x000fe20000000800 */
[----:B------:R3:W-:Y:S06]  /*5980*/  MEMBAR.ALL.CTA ;  /* 0x0000000000007992 */ /* 0x0007ec0000008000 */
[----:B---3--:R-:W3:Y:S01]  /*5990*/  FENCE.VIEW.ASYNC.S ;  /* 0x00000000000073c6 */ /* 0x008ee20000000000 */
[----:B--2---:R-:W-:Y:S11]  /*59a0*/  LOP3.LUT P0, RZ, R6, 0x1, RZ, 0xc0, !PT ;  /* 0x0000000106ff7812 */ /* 0x004ff6000780c0ff */
[----:B------:R-:W-:Y:S02]  /*59b0*/  @!UPT UIADD3 URZ, UPT, UPT, URZ, URZ, URZ ;  /* 0x000000fffffff290 */ /* 0x000fe4000fffe0ff */
[----:B---3--:R-:W-:Y:S01]  /*59c0*/  VOTEU.ANY UP2, P0 ;  /* 0x0000000000ff7886 */ /* 0x008fe20000040100 */
[----:B------:R-:W-:Y:S11]  /*59d0*/  PLOP3.LUT P0, PT, PT, PT, UP2, 0x80, 0x8 ;  /* 0x000000000008781c */ /* 0x000ff60003f0f028 */
[----:B------:R-:W-:Y:S02]  /*59e0*/  @!UPT UIADD3 URZ, UPT, UPT, URZ, URZ, URZ ;  /* 0x000000fffffff290 */ /* 0x000fe4000fffe0ff */
[----:B------:R-:W-:Y:S02]  /*59f0*/  @P0 SHF.R.U32.HI R0, RZ, 0x10, R5 ;  /* 0x00000010ff000819 */ /* 0x000fe40000011605 */
[----:B------:R-:W-:Y:S02]  /*5a00*/  @P0 MOV R2, R4 ;  /* 0x0000000400020202 */ /* 0x000fe40000000f00 */
[----:B------:R-:W-:Y:S01]  /*5a10*/  @P0 R2UR UR4, R0 ;  /* 0x00000000000402ca */ /* 0x000fe200000e0000 */
[----:B------:R-:W-:Y:S01]  /*5a20*/  VIADD R0, R8, 0x170 ;  /* 0x0000017008007836 */ /* 0x000fe20000000000 */
[----:B------:R-:W-:Y:S02]  /*5a30*/  @P0 LOP3.LUT R4, R5, 0xffff, RZ, 0xc0, !PT ;  /* 0x0000ffff05040812 */ /* 0x000fe400078ec0ff */
[----:B------:R-:W-:Y:S02]  /*5a40*/  @P0 R2UR UR6, R2 ;  /* 0x00000000020602ca */ /* 0x000fe400000e0000 */
[----:B------:R-:W-:Y:S02]  /*5a50*/  PRMT R0, RZ, 0x654, R0 ;  /* 0x00000654ff007816 */ /* 0x000fe40000000000 */
[----:B------:R-:W-:Y:S02]  /*5a60*/  @P0 R2UR UR5, R4 ;  /* 0x00000000040502ca */ /* 0x000fe400000e0000 */
[----:B------:R2:W-:Y:S03]  /*5a70*/  SYNCS.ARRIVE.TRANS64.RED.A1T0 RZ, [R0+URZ], RZ ;  /* 0x000000ff00ff79a7 */ /* 0x0005e600081004ff */
[----:B------:R-:W-:Y:S04]  /*5a80*/  @UP2 UMOV UR28, UR4 ;  /* 0x00000004001c2c82 */ /* 0x000fe80008000000 */
[----:B------:R-:W-:Y:S04]  /*5a90*/  @UP2 UMOV UR14, UR6 ;  /* 0x00000006000e2c82 */ /* 0x000fe80008000000 */
[----:B------:R-:W-:Y:S01]  /*5aa0*/  @UP2 UMOV UR13, UR5 ;  /* 0x00000005000d2c82 */ /* 0x000fe20008000000 */
[----:B------:R-:W-:Y:S05]  /*5ab0*/  BRA.U !UP0, `(.L_x_106) ;  /* 0x0000000108c07547 */ /* 0x000fea000b800000 */
[----:B------:R-:W-:Y:S02]  /*5ac0*/  UIMAD.WIDE.U32 UR8, UR13, UR35, URZ ;  /* 0x000000230d0872a5 */ /* 0x000fe4000f8e00ff */
[----:B------:R-:W-:Y:S02]  /*5ad0*/  UP2UR UR12, UPR, URZ, 0x4 ;  /* 0x00000004ff0c7883 */ /* 0x000fe40008000000 */
[----:B------:R-:W-:Y:S02]  /*5ae0*/  UISETP.NE.AND UP2, UPT, UR34, 0x1, UPT ;  /* 0x000000012200788c */ /* 0x000fe4000bf45270 */
[----:B------:R-:W-:Y:S02]  /*5af0*/  UIMAD.WIDE.U32 UR10, UR14, UR32, URZ ;  /* 0x000000200e0a72a5 */ /* 0x000fe4000f8e00ff */
[----:B------:R-:W-:Y:S02]  /*5b00*/  USEL UR4, UR29, UR37, !UP2 ;  /* 0x000000251d047287 */ /* 0x000fe4000d000000 */
[----:B------:R-:W-:Y:S02]  /*5b10*/  UISETP.NE.AND UP0, UPT, UR15, 0x1, UPT ;  /* 0x000000010f00788c */ /* 0x000fe4000bf05270 */
[----:B------:R-:W-:Y:S02]  /*5b20*/  UP2UR UR22, UPR, URZ, 0x2 ;  /* 0x00000002ff167883 */ /* 0x000fe40008000000 */
[----:B------:R-:W-:Y:S02]  /*5b30*/  UISETP.NE.AND UP1, UPT, UR39, 0x1, UPT ;  /* 0x000000012700788c */ /* 0x000fe4000bf25270 */
[----:B-1----:R-:W-:Y:S02]  /*5b40*/  UIMAD.WIDE.U32 UR18, UR4, UR16, URZ ;  /* 0x00000010041272a5 */ /* 0x002fe4000f8e00ff */
[----:B------:R-:W-:Y:S01]  /*5b50*/  USEL UR7, UR36, UR38, !UP0 ;  /* 0x0000002624077287 */ /* 0x000fe2000c000000 */
[----:B------:R-:W-:Y:S02]  /*5b60*/  UMOV UR5, UR9 ;  /* 0x0000000900057c82 */ /* 0x000fe40008000000 */
[----:B------:R-:W-:Y:S02]  /*5b70*/  USHF.R.U32.HI UR6, URZ, UR40, UR5 ;  /* 0x00000028ff067299 */ /* 0x000fe40008011605 */
[----:B------:R-:W-:Y:S02]  /*5b80*/  UIMAD.WIDE.U32 UR20, UR7, UR16, URZ ;  /* 0x00000010071472a5 */ /* 0x000fe4000f8e00ff */
[----:B------:R-:W-:Y:S02]  /*5b90*/  USEL UR6, UR13, UR6, !UP2 ;  /* 0x000000060d067287 */ /* 0x000fe4000d000000 */
[----:B------:R-:W-:Y:S01]  /*5ba0*/  UISETP.NE.AND UP2, UPT, UR12, URZ, UPT ;  /* 0x000000ff0c00728c */ /* 0x000fe2000bf45270 */
[----:B------:R-:W-:Y:S01]  /*5bb0*/  UMOV UR5, UR11 ;  /* 0x0000000b00057c82 */ /* 0x000fe20008000000 */
[----:B------:R-:W-:Y:S02]  /*5bc0*/  UIMAD.WIDE.U32 UR10, UR6, UR16, URZ ;  /* 0x00000010060a72a5 */ /* 0x000fe4000f8e00ff */
[----:B------:R-:W-:Y:S03]  /*5bd0*/  USHF.R.U32.HI UR8, URZ, UR33, UR5 ;  /* 0x00000021ff087299 */ /* 0x000fe60008011605 */
[----:B------:R-:W-:Y:S02]  /*5be0*/  UMOV UR5, UR19 ;  /* 0x0000001300057c82 */ /* 0x000fe40008000000 */
[----:B------:R-:W-:Y:S03]  /*5bf0*/  @UP1 USHF.R.U32.HI UR4, URZ, UR17, UR5 ;  /* 0x00000011ff041299 */ /* 0x000fe60008011605 */
[----:B------:R-:W-:Y:S01]  /*5c00*/  UMOV UR5, UR21 ;  /* 0x0000001500057c82 */ /* 0x000fe20008000000 */
[----:B------:R-:W-:Y:S02]  /*5c10*/  UIMAD UR4, UR39, UR4, URZ ;  /* 0x00000004270472a4 */ /* 0x000fe4000f8e02ff */
[----:B------:R-:W-:Y:S02]  /*5c20*/  @UP1 USHF.R.U32.HI UR7, URZ, UR17, UR5 ;  /* 0x00000011ff071299 */ /* 0x000fe40008011605 */
[----:B------:R-:W-:Y:S02]  /*5c30*/  USEL UR5, UR14, UR8, !UP0 ;  /* 0x000000080e057287 */ /* 0x000fe4000c000000 */
[----:B------:R-:W-:Y:S02]  /*5c40*/  UIMAD UR8, UR39, UR7, URZ ;  /* 0x00000007270872a4 */ /* 0x000fe4000f8e02ff */
[----:B------:R-:W-:Y:S03]  /*5c50*/  UISETP.GE.AND UP0, UPT, UR6, UR4, UPT ;  /* 0x000000040600728c */ /* 0x000fe6000bf06270 */
[----:B------:R-:W-:Y:S01]  /*5c60*/  UMOV UR4, UR11 ;  /* 0x0000000b00047c82 */ /* 0x000fe20008000000 */
[----:B------:R-:W-:Y:S02]  /*5c70*/  UISETP.GE.OR UP0, UPT, UR5, UR8, UP0 ;  /* 0x000000080500728c */ /* 0x000fe40008706670 */
[----:B------:R-:W-:Y:S02]  /*5c80*/  USHF.R.U32.HI UR4, URZ, UR17, UR4 ;  /* 0x00000011ff047299 */ /* 0x000fe40008011604 */
[----:B------:R-:W-:Y:S02]  /*5c90*/  UIMAD.WIDE.U32 UR8, UR5, UR16, URZ ;  /* 0x00000010050872a5 */ /* 0x000fe4000f8e00ff */
[----:B------:R-:W-:Y:S04]  /*5ca0*/  USEL UR10, UR6, UR4, !UP1 ;  /* 0x00000004060a7287 */ /* 0x000fe8000c800000 */
[----:B------:R-:W-:Y:S01]  /*5cb0*/  UIADD3 UR11, UPT, UPT, -UR10, URZ, URZ ;  /* 0x000000ff0a0b7290 */ /* 0x000fe2000fffe1ff */
[----:B------:R-:W-:Y:S02]  /*5cc0*/  @!UP0 UMOV UR4, UR9 ;  /* 0x0000000900048c82 */ /* 0x000fe40008000000 */
[----:B------:R-:W-:Y:S02]  /*5cd0*/  @!UP0 USHF.R.U32.HI UR4, URZ, UR17, UR4 ;  /* 0x00000011ff048299 */ /* 0x000fe40008011604 */
[----:B------:R-:W-:Y:S02]  /*5ce0*/  UIMAD UR8, UR39, UR11, UR6 ;  /* 0x0000000b270872a4 */ /* 0x000fe4000f8e0206 */
[----:B------:R-:W-:Y:S02]  /*5cf0*/  @!UP0 USEL UR4, UR5, UR4, !UP1 ;  /* 0x0000000405048287 */ /* 0x000fe4000c800000 */
[----:B------:R-:W-:Y:S02]  /*5d00*/  UISETP.NE.AND UP1, UPT, UR22, URZ, UPT ;  /* 0x000000ff1600728c */ /* 0x000fe4000bf25270 */
[----:B------:R-:W-:Y:S02]  /*5d10*/  @!UP0 UIMAD UR8, UR7, UR8, UR4 ;  /* 0x00000008070882a4 */ /* 0x000fe4000f8e0204 */
[----:B------:R-:W-:Y:S02]  /*5d20*/  @!UP0 UIADD3 UR9, UPT, UPT, UR10, -UR4, URZ ;  /* 0x800000040a098290 */ /* 0x000fe4000fffe0ff */
[----:B------:R-:W-:Y:S02]  /*5d30*/  UIADD3 UR4, UPT, UPT, -UR5, URZ, URZ ;  /* 0x000000ff05047290 */ /* 0x000fe4000fffe1ff */
[----:B------:R-:W-:Y:S02]  /*5d40*/  UIADD3 UR7, UPT, UPT, -UR6, URZ, URZ ;  /* 0x000000ff06077290 */ /* 0x000fe4000fffe1ff */
[----:B------:R-:W-:Y:S02]  /*5d50*/  @!UP0 UIMAD UR6, UR9, UR39, UR5 ;  /* 0x00000027090682a4 */ /* 0x000fe4000f8e0205 */
[----:B------:R-:W-:Y:S02]  /*5d60*/  UIMAD UR14, UR15, UR4, UR14 ;  /* 0x000000040f0e72a4 */ /* 0x000fe4000f8e020e */
[----:B------:R-:W-:Y:S01]  /*5d70*/  UIMAD UR13, UR34, UR7, UR13 ;  /* 0x00000007220d72a4 */ /* 0x000fe2000f8e020d */
[----:B------:R-:W-:Y:S02]  /*5d80*/  @!UP0 UMOV UR5, UR8 ;  /* 0x0000000800058c82 */ /* 0x000fe40008000000 */
[----:B------:R-:W-:Y:S02]  /*5d90*/  UIMAD UR14, UR5, UR15, UR14 ;  /* 0x0000000f050e72a4 */ /* 0x000fe4000f8e020e */
[----:B------:R-:W-:Y:S11]  /*5da0*/  UIMAD UR13, UR6, UR34, UR13 ;  /* 0x00000022060d72a4 */ /* 0x000ff6000f8e020d */
[----:B------:R-:W-:Y:S01]  /*5db0*/  @!UPT UIADD3 URZ, UPT, UPT, URZ, URZ, URZ ;  /* 0x000000fffffff290 */ /* 0x000fe2000fffe0ff */
.L_x_106:
[----:B------:R-:W3:Y:S01]  /*5dc0*/  @!UP3 LDCU.128 UR20, c[0x0][0xf10] ;  /* 0x0001e200ff14b7ac */ /* 0x000ee20008000c00 */
[----:B------:R-:W-:Y:S04]  /*5dd0*/  ISETP.NE.U32.AND P0, PT, RZ, UR30, PT ;  /* 0x0000001eff007c0c */ /* 0x000fe8000bf05070 */
[----:B------:R-:W-:Y:S01]  /*5de0*/  ISETP.NE.AND.EX P0, PT, RZ, UR31, PT, P0 ;  /* 0x0000001fff007c0c */ /* 0x000fe2000bf05300 */
[----:B------:R-:W4:Y:S01]  /*5df0*/  @!UP3 LDCU UR5, c[0x0][0xf0c] ;  /* 0x0001e180ff05b7ac */ /* 0x000f220008000800 */
[----:B------:R-:W-:Y:S02]  /*5e00*/  USHF.L.U32 UR11, UR27, 0x7, URZ ;  /* 0x000000071b0b7899 */ /* 0x000fe400080006ff */
[----:B------:R-:W-:Y:S02]  /*5e10*/  USHF.L.U32 UR10, UR26, 0x6, URZ ;  /* 0x000000061a0a7899 */ /* 0x000fe400080006ff */
[----:B---3--:R-:W-:Y:S07]  /*5e20*/  UIMAD.WIDE.U32 UR6, UR14, UR20, URZ ;  /* 0x000000140e0672a5 */ /* 0x008fee000f8e00ff */
[----:B------:R-:W-:Y:S01]  /*5e30*/  @!UP3 UMOV UR4, UR7 ;  /* 0x000000070004bc82 */ /* 0x000fe20008000000 */
[----:B----4-:R-:W-:Y:S02]  /*5e40*/  @!UP3 UISETP.NE.AND UP0, UPT, UR5, 0x1, UPT ;  /* 0x000000010500b88c */ /* 0x010fe4000bf05270 */
[----:B------:R-:W-:Y:S02]  /*5e50*/  @!UP3 USHF.R.U32.HI UR4, URZ, UR21, UR4 ;  /* 0x00000015ff04b299 */ /* 0x000fe40008011604 */
[----:B------:R-:W-:Y:S02]  /*5e60*/  UIMAD.WIDE.U32 UR6, UR13, UR23, URZ ;  /* 0x000000170d0672a5 */ /* 0x000fe4000f8e00ff */
[----:B------:R-:W-:Y:S02]  /*5e70*/  @!UP3 USEL UR8, UR14, UR4, !UP0 ;  /* 0x000000040e08b287 */ /* 0x000fe4000c000000 */
[----:B------:R-:W-:Y:S03]  /*5e80*/  @!UP3 UISETP.NE.AND UP0, UPT, UR22, 0x1, UPT ;  /* 0x000000011600b88c */ /* 0x000fe6000bf05270 */
[----:B------:R-:W-:Y:S02]  /*5e90*/  @!UP3 UMOV UR6, UR7 ;  /* 0x000000070006bc82 */ /* 0x000fe40008000000 */
[----:B------:R-:W3:Y:S02]  /*5ea0*/  @!UP3 LDCU UR4, c[0x0][0xf20] ;  /* 0x0001e400ff04b7ac */ /* 0x000ee40008000800 */
[----:B---3--:R-:W-:Y:S04]  /*5eb0*/  @!UP3 USHF.R.U32.HI UR6, URZ, UR4, UR6 ;  /* 0x00000004ff06b299 */ /* 0x008fe80008011606 */
[----:B------:R-:W-:Y:S04]  /*5ec0*/  @!UP3 USEL UR6, UR13, UR6, !UP0 ;  /* 0x000000060d06b287 */ /* 0x000fe8000c000000 */
[----:B------:R-:W-:Y:S02]  /*5ed0*/  @!UP3 UIADD3 UR4, UPT, UPT, -UR8, UR6, URZ ;  /* 0x000000060804b290 */ /* 0x000fe4000fffe1ff */
[----:B------:R-:W-:Y:S02]  /*5ee0*/  @!UP3 UIADD3 UR6, UPT, UPT, UR8, -UR6, URZ ;  /* 0x800000060806b290 */ /* 0x000fe4000fffe0ff */
[----:B------:R-:W-:Y:S02]  /*5ef0*/  @!UP3 UIMAD UR14, UR4, UR5, UR14 ;  /* 0x00000005040eb2a4 */ /* 0x000fe4000f8e020e */
[----:B------:R-:W-:Y:S01]  /*5f00*/  @!UP3 UIMAD UR13, UR6, UR22, UR13 ;  /* 0x00000016060db2a4 */ /* 0x000fe2000f8e020d */
[----:B------:R-:W-:Y:S11]  /*5f10*/  BRA.U UP4, `(.L_x_107) ;  /* 0x0000000104107547 */ /* 0x000ff6000b800000 */
[----:B--2---:R-:W-:Y:S04]  /*5f20*/  MOV R0, UR46 ;  /* 0x0000002e00007c02 */ /* 0x004fe80008000f00 */
[----:B------:R-:W-:Y:S04]  /*5f30*/  SHF.L.U32 R5, R0, 0x1f, RZ ;  /* 0x0000001f00057819 */ /* 0x000fe800000006ff */
[----:B------:R-:W2:Y:S02]  /*5f40*/  SYNCS.PHASECHK.TRANS64.TRYWAIT P1, [UR24+0x158], R5 ;  /* 0x00015805ff0075a7 */ /* 0x000ea40008021118 */
[----:B--2---:R-:W-:Y:S05]  /*5f50*/  @!P1 BRA `(.L_x_108) ;  /* 0x0000004000b89947 */ /* 0x004fea0003800000 */
.L_x_107:
[----:B------:R-:W-:Y:S05]  /*5f60*/  BRA.U !UP6, `(.L_x_109) ;  /* 0x000000010e387547 */ /* 0x000fea000b800000 */
[----:B------:R-:W-:Y:S01]  /*5f70*/  UPLOP3.LUT UP1, UPT, UPT, UPT, UP5, 0x80, 0x8 ;  /* 0x000000000008789c */ /* 0x000fe20003f2f050 */
[----:B--2---:R-:W-:Y:S01]  /*5f80*/  HFMA2 R0, -RZ, RZ, 0, 5.9604644775390625e-08 ;  /* 0x00000001ff007431 */ /* 0x004fe200000001ff */
[----:B------:R-:W2:Y:S01]  /*5f90*/  LDCU.64 UR8, c[0x0][0x358] ;  /* 0x00006b00ff0877ac */ /* 0x000ea20008000a00 */
[----:B------:R-:W-:Y:S03]  /*5fa0*/  IMAD.MOV.U32 R84, RZ, RZ, 0x1 ;  /* 0x00000001ff547424 */ /* 0x000fe600078e00ff */
[----:B------:R-:W-:Y:S05]  /*5fb0*/  PLOP3.LUT P1, PT, PT, PT, UP1, 0x80, 0x8 ;  /* 0x000000000008781c */ /* 0x000fea0003f2f018 */
[----:B------:R-:W3:Y:S01]  /*5fc0*/  @UP1 LDCU.64 UR4, c[0x0][0xc88] ;  /* 0x00019100ff0417ac */ /* 0x000ee20008000a00 */
[----:B------:R-:W-:Y:S07]  /*5fd0*/  @UP1 UIMAD UR6, UR44, UR30, URZ ;  /* 0x0000001e2c0612a4 */ /* 0x000fee000f8e02ff */
[----:B------:R-:W-:Y:S01]  /*5fe0*/  @!P1 PRMT R84, R0, 0x7610, R84 ;  /* 0x0000761000549816 */ /* 0x000fe20000000054 */
[----:B---3--:R-:W-:Y:S06]  /*5ff0*/  @UP1 UIMAD.WIDE UR4, UR6, 0x4, UR4 ;  /* 0x00000004060418a5 */ /* 0x008fec000f8e0204 */
[----:B------:R-:W-:Y:S01]  /*6000*/  IMAD.U32 R4, RZ, RZ, UR4 ;  /* 0x00000004ff047e24 */ /* 0x000fe2000f8e00ff */
[----:B------:R-:W-:Y:S04]  /*6010*/  MOV R5, UR5 ;  /* 0x0000000500057c02 */ /* 0x000fe80008000f00 */
[----:B------:R-:W3:Y:S01]  /*6020*/  @!UP1 LDCU UR4, c[0x0][0xc80] ;  /* 0x00019000ff0497ac */ /* 0x000ee20008000800 */
[----:B--2--5:R4:W5:Y:S02]  /*6030*/  @P1 LDG.E R41, desc[UR8][R4.64] ;  /* 0x0000000804291981 */ /* 0x024964000c1e1900 */
[----:B---34-:R-:W-:Y:S07]  /*6040*/  @!P1 IMAD.U32 R41, RZ, RZ, UR4 ;  /* 0x00000004ff299e24 */ /* 0x018fee000f8e00ff */
.L_x_109:
[----:B-----5:R-:W-:Y:S01]  /*6050*/  @!P0 FSETP.EQ.AND P2, PT, R41, RZ, PT ;  /* 0x000000ff2900820b */ /* 0x020fe20003f42000 */
[----:B------:R-:W-:Y:S01]  /*6060*/  @!UPT UIADD3 URZ, UPT, UPT, URZ, URZ, URZ ;  /* 0x000000fffffff290 */ /* 0x000fe2000fffe0ff */
[----:B------:R-:W-:Y:S11]  /*6070*/  @!P0 BRA `(.L_x_110) ;  /* 0x0000000000148947 */ /* 0x000ff60003800000 */
[----:B------:R-:W-:Y:S02]  /*6080*/  LOP3.LUT P0, RZ, R84, 0xff, RZ, 0xc0, !PT ;  /* 0x000000ff54ff7812 */ /* 0x000fe4000780c0ff */
[----:B------:R-:W-:Y:S04]  /*6090*/  PLOP3.LUT P2, PT, PT, PT, UP1, 0x80, 0x8 ;  /* 0x000000000008781c */ /* 0x000fe80003f4f018 */
[----:B------:R-:W-:Y:S07]  /*60a0*/  PLOP3.LUT P2, PT, P2, PT, PT, 0x8, 0x80 ;  /* 0x000000000080781c */ /* 0x000fee000174e170 */
[----:B------:R-:W-:Y:S11]  /*60b0*/  @P0 FSETP.EQ.AND P2, PT, R41, RZ, PT ;  /* 0x000000ff2900020b */ /* 0x000ff60003f42000 */
[----:B------:R-:W-:Y:S02]  /*60c0*/  @!UPT UIADD3 URZ, UPT, UPT, URZ, URZ, URZ ;  /* 0x000000fffffff290 */ /* 0x000fe4000fffe0ff */
.L_x_110:
[----:B------:R-:W-:Y:S01]  /*60d0*/  ULEA UR4, UR25, UR24, 0x3 ;  /* 0x0000001819047291 */ /* 0x000fe2000f8e18ff */
[----:B--2---:R-:W-:Y:S02]  /*60e0*/  SHF.L.U32 R5, R11, 0x1f, RZ ;  /* 0x0000001f0b057819 */ /* 0x004fe400000006ff */
[----:B------:R-:W-:Y:S04]  /*60f0*/  ELECT P1, URZ, PT ;  /* 0x0000000000ff782f */ /* 0x000fe80003820000 */
[----:B------:R-:W-:Y:S02]  /*6100*/  PLOP3.LUT P1, PT, P2, P1, PT, 0xf2, 0x2f ;  /* 0x00000000002f781c */ /* 0x000fe40001723e72 */
[----:B------:R-:W2:Y:S02]  /*6110*/  SYNCS.PHASECHK.TRANS64.TRYWAIT P0, [UR4+0x138], R5 ;  /* 0x00013805ff0075a7 */ /* 0x000ea40008001104 */
[----:B--2---:R-:W-:Y:S09]  /*6120*/  @!P0 BRA `(.L_x_111) ;  /* 0x00000040005c8947 */ /* 0x004ff20003800000 */
.L_x_209:
[----:B------:R-:W-:Y:S01]  /*6130*/  VOTEU.ALL UP0, P1 ;  /* 0x0000000000ff7886 */ /* 0x000fe20000800000 */
[----:B------:R-:W-:Y:S01]  /*6140*/  @!P1 IADD3 R4, P0, PT, R12, 0x980, RZ ;  /* 0x000009800c049810 */ /* 0x000fe20007f1e0ff */
[----:B------:R-:W-:Y:S01]  /*6150*/  UIADD3 UR9, UPT, UPT, UR4, 0x120, URZ ;  /* 0x0000012004097890 */ /* 0x000fe2000fffe0ff */
[----:B------:R-:W-:Y:S01]  /*6160*/  VIADD R10, R10, 0x1 ;  /* 0x000000010a0a7836 */ /* 0x000fe20000000000 */
[----:B------:R-:W-:Y:S01]  /*6170*/  UMOV UR22, 0x0 ;  /* 0x0000000000167882 */ /* 0x000fe20000000000 */
[----:B------:R-:W-:Y:S01]  /*6180*/  @!UP0 ULEA UR5, UR25, UR24, 0xd ;  /* 0x0000001819058291 */ /* 0x000fe2000f8e68ff */
[----:B------:R-:W-:Y:S01]  /*6190*/  @!P1 IMAD.X R2, RZ, RZ, R13, P0 ;  /* 0x000000ffff029224 */ /* 0x000fe200000e060d */
[----:B------:R-:W-:Y:S01]  /*61a0*/  @!P1 R2UR UR7, R4 ;  /* 0x00000000040792ca */ /* 0x000fe200000e0000 */
[----:B------:R-:W-:Y:S01]  /*61b0*/  UMOV UR23, 0x10000000 ;  /* 0x1000000000177882 */ /* 0x000fe20000000000 */
[----:B------:R-:W-:Y:S02]  /*61c0*/  @!UP0 UIADD3 UR8, UPT, UPT, UR5, 0x200, URZ ;  /* 0x0000020005088890 */ /* 0x000fe4000fffe0ff */
[----:B------:R-:W-:Y:S01]  /*61d0*/  UIADD3 UR5, UPT, UPT, UR25, 0x1, URZ ;  /* 0x0000000119057890 */ /* 0x000fe2000fffe0ff */
[----:B------:R-:W-:Y:S03]  /*61e0*/  UMOV UR12, UR44 ;  /* 0x0000002c000c7c82 */ /* 0x000fe60008000000 */
[----:B------:R-:W-:Y:S04]  /*61f0*/  UISETP.NE.AND UP0, UPT, UR5, 0x3, UPT ;  /* 0x000000030500788c */ /* 0x000fe8000bf05270 */
[----:B------:R-:W-:Y:S01]  /*6200*/  USEL UR6, UR5, URZ, UP0 ;  /* 0x000000ff05067287 */ /* 0x000fe20008000000 */
[----:B------:R-:W-:Y:S01]  /*6210*/  @!P1 R2UR UR5, R2 ;  /* 0x00000000020592ca */ /* 0x000fe200000e0000 */
[----:B------:R-:W-:Y:S01]  /*6220*/  IMAD.U32 R4, RZ, RZ, UR7 ;  /* 0x00000007ff047e24 */ /* 0x000fe2000f8e00ff */
[----:B------:R-:W-:Y:S01]  /*6230*/  USEL UR20, URZ, 0x1, UP0 ;  /* 0x00000001ff147887 */ /* 0x000fe20008000000 */
[----:B------:R-:W-:Y:S01]  /*6240*/  @!P1 IMAD.MOV.U32 R2, RZ, RZ, 0x2000 ;  /* 0x00002000ff029424 */ /* 0x000fe200078e00ff */
[----:B------:R-:W-:Y:S01]  /*6250*/  VOTEU.ALL UP0, P1 ;  /* 0x0000000000ff7886 */ /* 0x000fe20000800000 */
[----:B------:R-:W-:Y:S01]  /*6260*/  UPRMT UR7, UR55, 0x654, UR9 ;  /* 0x0000065437077896 */ /* 0x000fe20008000009 */
[----:B------:R-:W-:Y:S02]  /*6270*/  @!P1 R2UR UR18, R4 ;  /* 0x00000000041292ca */ /* 0x000fe400000e0000 */
[----:B------:R-:W-:Y:S04]  /*6280*/  LOP3.LUT R11, R11, UR20, RZ, 0x3c, !PT ;  /* 0x000000140b0b7c12 */ /* 0x000fe8000f8e3cff */
[----:B--2---:R-:W-:Y:S01]  /*6290*/  SHF.L.U32 R0, R11, 0x1f, RZ ;  /* 0x0000001f0b007819 */ /* 0x004fe200000006ff */
[----:B------:R-:W-:Y:S01]  /*62a0*/  IMAD.U32 R5, RZ, RZ, UR5 ;  /* 0x00000005ff057e24 */ /* 0x000fe2000f8e00ff */
[----:B------:R-:W-:Y:S04]  /*62b0*/  ULEA UR5, UR6, UR24, 0x3 ;  /* 0x0000001806057291 */ /* 0x000fe8000f8e18ff */
[----:B------:R-:W-:Y:S11]  /*62c0*/  @!P1 R2UR UR19, R5 ;  /* 0x00000000051392ca */ /* 0x000ff600000e0000 */
[----:B------:R-:W-:Y:S02]  /*62d0*/  @!UPT UIADD3 URZ, UPT, UPT, URZ, URZ, URZ ;  /* 0x000000fffffff290 */ /* 0x000fe4000fffe0ff */
[----:B------:R2:W-:Y:S01]  /*62e0*/  @!UP0 UTMALDG.3D [UR8], [UR18], desc[UR22] ;  /* 0x00001608120085b4 */ /* 0x0005e20008011000 */
[----:B------:R2:W-:Y:S01]  /*62f0*/  @!P1 SYNCS.ARRIVE.TRANS64.RED.A0TR RZ, [UR4+0x120], R2 ;  /* 0x00012002ffff99a7 */ /* 0x0005e20008300404 */
[----:B------:R-:W-:Y:S01]  /*6300*/  SYNCS.ARRIVE.TRANS64.RED.A1T0 RZ, [UR7], RZ ;  /* 0x000000ffffff79a7 */ /* 0x000fe20008100407 */
[----:B------:R-:W3:Y:S02]  /*6310*/  SYNCS.PHASECHK.TRANS64.TRYWAIT P0, [UR5+0x138], R0 ;  /* 0x00013800ff0075a7 */ /* 0x000ee40008001105 */
[----:B--23--:R-:W-:Y:S05]  /*6320*/  @!P0 BRA `(.L_x_112) ;  /* 0x0000003c00f48947 */ /* 0x00cfea0003800000 */
.L_x_211:
[----:B------:R-:W-:Y:S01]  /*6330*/  UIADD3 UR9, UPT, UPT, UR5, 0x120, URZ ;  /* 0x0000012005097890 */ /* 0x000fe2000fffe0ff */
[----:B------:R-:W-:Y:S01]  /*6340*/  @!P1 IADD3 R2, P0, PT, R12, 0x980, RZ ;  /* 0x000009800c029810 */ /* 0x000fe20007f1e0ff */
[----:B------:R-:W-:Y:S01]  /*6350*/  UPLOP3.LUT UP4, UPT, UPT, UPT, UPT, 0x80, 0x8 ;  /* 0x000000000008789c */ /* 0x000fe20003f8f070 */
[----:B------:R-:W-:Y:S01]  /*6360*/  R2UR UR22, R86 ;  /* 0x00000000561672ca */ /* 0x000fe200000e0000 */
[----:B------:R-:W-:Y:S01]  /*6370*/  UMOV UR20, 0x0 ;  /* 0x0000000000147882 */ /* 0x000fe20000000000 */
[----:B------:R-:W-:Y:S01]  /*6380*/  UMOV UR21, 0x10000000 ;  /* 0x1000000000157882 */ /* 0x000fe20000000000 */
[----:B------:R-:W-:Y:S01]  /*6390*/  UMOV UR12, UR44 ;  /* 0x0000002c000c7c82 */ /* 0x000fe20008000000 */
[----:B------:R-:W-:Y:S01]  /*63a0*/  VOTEU.ALL UP0, P1 ;  /* 0x0000000000ff7886 */ /* 0x000fe20000800000 */
[----:B--2---:R-:W-:Y:S01]  /*63b0*/  @!P1 IMAD.X R0, RZ, RZ, R13, P0 ;  /* 0x000000ffff009224 */ /* 0x004fe200000e060d */
[----:B------:R-:W-:Y:S01]  /*63c0*/  R2UR UR19, R87 ;  /* 0x00000000571372ca */ /* 0x000fe200000e0000 */
[----:B------:R-:W-:Y:S01]  /*63d0*/  UMOV UR44, UR28 ;  /* 0x0000001c002c7c82 */ /* 0x000fe20008000000 */
[C---:B------:R-:W-:Y:S01]  /*63e0*/  ISETP.NE.AND P0, PT, R10.reuse, 0x2, PT ;  /* 0x000000020a00780c */ /* 0x040fe20003f05270 */
[----:B------:R-:W-:Y:S02]  /*63f0*/  @!UP0 ULEA UR4, UR6, UR24, 0xd ;  /* 0x0000001806048291 */ /* 0x000fe4000f8e68ff */
[----:B------:R-:W-:Y:S01]  /*6400*/  @!UP0 UIADD3 UR10, UPT, UPT, UR10, 0x20, URZ ;  /* 0x000000200a0a8890 */ /* 0x000fe2000fffe0ff */
[----:B------:R-:W-:Y:S01]  /*6410*/  SEL R10, R10, RZ, P0 ;  /* 0x000000ff0a0a7207 */ /* 0x000fe20000000000 */
[----:B------:R-:W-:Y:S02]  /*6420*/  @!UP0 UIADD3 UR8, UPT, UPT, UR4, 0x200, URZ ;  /* 0x0000020004088890 */ /* 0x000fe4000fffe0ff */
[----:B------:R-:W-:Y:S01]  /*6430*/  UIADD3 UR4, UPT, UPT, UR6, 0x1, URZ ;  /* 0x0000000106047890 */ /* 0x000fe2000fffe0ff */
[----:B------:R-:W-:Y:S01]  /*6440*/  @!P1 R2UR UR6, R2 ;  /* 0x00000000020692ca */ /* 0x000fe200000e0000 */
[----:B------:R-:W-:Y:S02]  /*6450*/  UIADD3 UR26, UPT, UPT, UR13, UR22, URZ ;  /* 0x000000160d1a7290 */ /* 0x000fe4000fffe0ff */
[----:B------:R-:W-:Y:S02]  /*6460*/  UISETP.NE.AND UP0, UPT, UR4, 0x3, UPT ;  /* 0x000000030400788c */ /* 0x000fe4000bf05270 */
[----:B------:R-:W-:Y:S02]  /*6470*/  UIADD3 UR27, UPT, UPT, UR14, UR19, URZ ;  /* 0x000000130e1b7290 */ /* 0x000fe4000fffe0ff */
[----:B------:R-:W-:Y:S01]  /*6480*/  USEL UR25, UR4, URZ, UP0 ;  /* 0x000000ff04197287 */ /* 0x000fe20008000000 */
[----:B------:R-:W-:Y:S01]  /*6490*/  @!P1 R2UR UR4, R0 ;  /* 0x00000000000492ca */ /* 0x000fe200000e0000 */
[----:B------:R-:W-:Y:S01]  /*64a0*/  USEL UR18, URZ, 0x1, UP0 ;  /* 0x00000001ff127887 */ /* 0x000fe20008000000 */
[----:B------:R-:W-:Y:S01]  /*64b0*/  SEL R0, RZ, 0x1, P0 ;  /* 0x00000001ff007807 */ /* 0x000fe20000000000 */
[----:B------:R-:W-:Y:S02]  /*64c0*/  VOTEU.ALL UP0, P1 ;  /* 0x0000000000ff7886 */ /* 0x000fe40000800000 */
[----:B------:R-:W-:Y:S01]  /*64d0*/  IMAD.U32 R4, RZ, RZ, UR6 ;  /* 0x00000006ff047e24 */ /* 0x000fe2000f8e00ff */
[----:B------:R-:W-:Y:S02]  /*64e0*/  LOP3.LUT R9, R9, R0, RZ, 0x3c, !PT ;  /* 0x0000000009097212 */ /* 0x000fe400078e3cff */
[----:B------:R-:W-:Y:S02]  /*64f0*/  LOP3.LUT R11, R11, UR18, RZ, 0x3c, !PT ;  /* 0x000000120b0b7c12 */ /* 0x000fe4000f8e3cff */
[----:B------:R-:W-:Y:S03]  /*6500*/  @!P1 R2UR UR6, R4 ;  /* 0x00000000040692ca */ /* 0x000fe600000e0000 */
[----:B------:R-:W-:Y:S01]  /*6510*/  IMAD.U32 R5, RZ, RZ, UR4 ;  /* 0x00000004ff057e24 */ /* 0x000fe2000f8e00ff */
[----:B------:R-:W-:Y:S04]  /*6520*/  UPRMT UR4, UR55, 0x654, UR9 ;  /* 0x0000065437047896 */ /* 0x000fe80008000009 */
[----:B------:R-:W-:Y:S11]  /*6530*/  @!P1 R2UR UR7, R5 ;  /* 0x00000000050792ca */ /* 0x000ff600000e0000 */
[----:B------:R-:W-:Y:S02]  /*6540*/  @!UPT UIADD3 URZ, UPT, UPT, URZ, URZ, URZ ;  /* 0x000000fffffff290 */ /* 0x000fe4000fffe0ff */
[----:B------:R2:W-:Y:S01]  /*6550*/  @!UP0 UTMALDG.3D [UR8], [UR6], desc[UR20] ;  /* 0x00001408060085b4 */ /* 0x0005e20008011000 */
[----:B------:R2:W-:Y:S01]  /*6560*/  @!P1 SYNCS.ARRIVE.TRANS64.RED.A0TR RZ, [UR5+0x120], R3 ;  /* 0x00012003ffff99a7 */ /* 0x0005e20008300405 */
[----:B------:R-:W-:Y:S01]  /*6570*/  SYNCS.ARRIVE.TRANS64.RED.A1T0 RZ, [UR4], RZ ;  /* 0x000000ffffff79a7 */ /* 0x000fe20008100404 */
[----:B------:R-:W-:Y:S05]  /*6580*/  BRA.U UP2, `(.L_x_113) ;  /* 0xfffffff102d07547 */ /* 0x000fea000b83ffff */
[----:B------:R-:W-:Y:S01]  /*6590*/  UIADD3 UR24, UPT, UPT, UR24, 0x138, URZ ;  /* 0x0000013818187890 */ /* 0x000fe2000fffe0ff */
[----:B--2---:R-:W-:-:S03]  /*65a0*/  SHF.L.U32 R3, R11, 0x1f, RZ ;  /* 0x0000001f0b037819 */ /* 0x004fc600000006ff */
[----:B------:R-:W-:-:S09]  /*65b0*/  ULEA UR4, UR25, UR24, 0x3 ;  /* 0x0000001819047291 */ /* 0x000fd2000f8e18ff */
[----:B------:R-:W2:Y:S02]  /*65c0*/  SYNCS.PHASECHK.TRANS64.TRYWAIT P0, [UR4], R3 ;  /* 0x00000003ff0075a7 */ /* 0x000ea40008001104 */
[----:B--2---:R-:W-:Y:S05]  /*65d0*/  @!P0 BRA `(.L_x_114) ;  /* 0x0000003c00608947 */ /* 0x004fea0003800000 */
.L_x_213:
[----:B------:R-:W-:-:S04]  /*65e0*/  UIADD3 UR4, UPT, UPT, UR25, 0x1, URZ ;  /* 0x0000000119047890 */ /* 0x000fc8000fffe0ff */
[----:B------:R-:W-:-:S04]  /*65f0*/  UISETP.NE.AND UP0, UPT, UR4, 0x3, UPT ;  /* 0x000000030400788c */ /* 0x000fc8000bf05270 */
[----:B------:R-:W-:Y:S02]  /*6600*/  USEL UR6, URZ, 0x1, UP0 ;  /* 0x00000001ff067887 */ /* 0x000fe40008000000 */
[----:B------:R-:W-:-:S04]  /*6610*/  USEL UR4, UR4, URZ, UP0 ;  /* 0x000000ff04047287 */ /* 0x000fc80008000000 */
[----:B------:R-:W-:Y:S01]  /*6620*/  ULEA UR5, UR4, UR24, 0x3 ;  /* 0x0000001804057291 */ /* 0x000fe2000f8e18ff */
[----:B------:R-:W-:-:S04]  /*6630*/  LOP3.LUT R11, R11, UR6, RZ, 0x3c, !PT ;  /* 0x000000060b0b7c12 */ /* 0x000fc8000f8e3cff */
[----:B--2---:R-:W-:-:S04]  /*6640*/  SHF.L.U32 R3, R11, 0x1f, RZ ;  /* 0x0000001f0b037819 */ /* 0x004fc800000006ff */
[----:B------:R-:W2:Y:S02]  /*6650*/  SYNCS.PHASECHK.TRANS64.TRYWAIT P0, [UR5], R3 ;  /* 0x00000003ff0075a7 */ /* 0x000ea40008001105 */
[----:B--2---:R-:W-:Y:S05]  /*6660*/  @!P0 BRA `(.L_x_115) ;  /* 0x0000003c00548947 */ /* 0x004fea0003800000 */
.L_x_215:
[----:B------:R-:W-:-:S04]  /*6670*/  UIADD3 UR4, UPT, UPT, UR4, 0x1, URZ ;  /* 0x0000000104047890 */ /* 0x000fc8000fffe0ff */
[----:B------:R-:W-:-:S04]  /*6680*/  UISETP.NE.AND UP0, UPT, UR4, 0x3, UPT ;  /* 0x000000030400788c */ /* 0x000fc8000bf05270 */
[----:B------:R-:W-:Y:S02]  /*6690*/  USEL UR5, URZ, 0x1, UP0 ;  /* 0x00000001ff057887 */ /* 0x000fe40008000000 */
[----:B------:R-:W-:-:S04]  /*66a0*/  USEL UR4, UR4, URZ, UP0 ;  /* 0x000000ff04047287 */ /* 0x000fc80008000000 */
[----:B------:R-:W-:Y:S01]  /*66b0*/  ULEA UR4, UR4, UR24, 0x3 ;  /* 0x0000001804047291 */ /* 0x000fe2000f8e18ff */
[----:B--2---:R-:W-:-:S04]  /*66c0*/  LOP3.LUT R3, R11, UR5, RZ, 0x3c, !PT ;  /* 0x000000050b037c12 */ /* 0x004fc8000f8e3cff */
[----:B------:R-:W-:Y:S01]  /*66d0*/  SHF.L.U32 R3, R3, 0x1f, RZ ;  /* 0x0000001f03037819 */ /* 0x000fe200000006ff */
[----:B------:R-:W-:-:S07]  /*66e0*/  IMAD.U32 R0, RZ, RZ, UR4 ;  /* 0x00000004ff007e24 */ /* 0x000fce000f8e00ff */
.L_x_116:
[----:B--2---:R2:W3:Y:S02]  /*66f0*/  SYNCS.PHASECHK.TRANS64.TRYWAIT P0, [R0+URZ], R3 ;  /* 0x00000003000075a7 */ /* 0x0044e400080011ff */
[----:B---3--:R-:W-:Y:S05]  /*6700*/  @!P0 NANOSLEEP.SYNCS 0x989680 ;  /* 0x009896800000895d */ /* 0x008fea0003900000 */
[----:B------:R-:W3:Y:S02]  /*6710*/  @!P0 SYNCS.PHASECHK.TRANS64 P0, [R0+URZ], R3 ;  /* 0x00000003000085a7 */ /* 0x000ee400080010ff */
[----:B-1-3--:R-:W-:Y:S05]  /*6720*/  @P0 EXIT ;  /* 0x000000000000094d */ /* 0x00afea0003800000 */
[----:B------:R-:W-:Y:S05]  /*6730*/  BRA `(.L_x_116) ;  /* 0xfffffffc00ec7947 */ /* 0x000fea000383ffff */
.L_x_104:
[----:B------:R-:W-:-:S06]  /*6740*/  UISETP.GE.AND UP0, UPT, UR18, 0x4, UPT ;  /* 0x000000041200788c */ /* 0x000fcc000bf06270 */
[----:B------:R-:W-:-:S13]  /*6750*/  PLOP3.LUT P0, PT, PT, PT, UP0, 0x80, 0x8 ;  /* 0x000000000008781c */ /* 0x000fda0003f0f008 */
[----:B-1----:R-:W-:Y:S05]  /*6760*/  @!P0 EXIT ;  /* 0x000000000000894d */ /* 0x002fea0003800000 */
[----:B------:R-:W-:Y:S01]  /*6770*/  BAR.SYNC.DEFER_BLOCKING 0x6, 0xa0 ;  /* 0x0182800000007b1d */ /* 0x000fe20000010000 */
[C---:B------:R-:W-:Y:S01]  /*6780*/  IMAD.SHL.U32 R2, R92.reuse, 0x20, RZ ;  /* 0x000000205c027824 */ /* 0x040fe200078e00ff */
[C---:B------:R-:W-:Y:S01]  /*6790*/  LOP3.LUT R93, R92.reuse, 0x2, RZ, 0xc0, !PT ;  /* 0x000000025c5d7812 */ /* 0x040fe200078ec0ff */
[C---:B------:R-:W-:Y:S01]  /*67a0*/  IMAD.SHL.U32 R97, R92.reuse, 0x4, RZ ;  /* 0x000000045c617824 */ /* 0x040fe200078e00ff */
[C---:B------:R-:W-:Y:S01]  /*67b0*/  LOP3.LUT R98, R92.reuse, 0x60, RZ, 0xc0, !PT ;  /* 0x000000605c627812 */ /* 0x040fe200078ec0ff */
[----:B------:R-:W-:Y:S01]  /*67c0*/  IMAD.U32 R37, R92, 0x10000, RZ ;  /* 0x000100005c257824 */ /* 0x000fe200078e00ff */
[----:B------:R-:W-:Y:S01]  /*67d0*/  UMOV UR47, 0x400 ;  /* 0x00000400002f7882 */ /* 0x000fe20000000000 */
[----:B------:R-:W1:Y:S01]  /*67e0*/  LDCU.64 UR4, c[0x0][0xc90] ;  /* 0x00019200ff0477ac */ /* 0x000e620008000a00 */
[----:B------:R-:W2:Y:S01]  /*67f0*/  LDC.64 R78, c[0x0][0xcb0] ;  /* 0x00032c00ff4e7b82 */ /* 0x000ea20000000a00 */
[----:B------:R-:W-:Y:S01]  /*6800*/  LOP3.LUT R4, R2, 0xc0, RZ, 0xc0, !PT ;  /* 0x000000c002047812 */ /* 0x000fe200078ec0ff */
[----:B------:R-:W-:Y:S01]  /*6810*/  HFMA2 R36, -RZ, RZ, 0, 0 ;  /* 0x00000000ff247431 */ /* 0x000fe200000001ff */
[----:B------:R-:W-:Y:S01]  /*6820*/  ULEA UR47, UR55, UR47, 0x18 ;  /* 0x0000002f372f7291 */ /* 0x000fe2000f8ec0ff */
[----:B------:R-:W-:-:S02]  /*6830*/  LOP3.LUT R92, R92, 0x4, RZ, 0xc0, !PT ;  /* 0x000000045c5c7812 */ /* 0x000fc400078ec0ff */
[----:B------:R-:W-:Y:S02]  /*6840*/  CS2R R94, SRZ ;  /* 0x00000000005e7805 */ /* 0x000fe4000001ff00 */
[----:B------:R-:W-:Y:S01]  /*6850*/  LOP3.LUT R97, R4, 0x18, R97, 0xf8, !PT ;  /* 0x0000001804617812 */ /* 0x000fe200078ef861 */
[----:B------:R-:W-:Y:S01]  /*6860*/  IMAD.MOV.U32 R91, RZ, RZ, RZ ;  /* 0x000000ffff5b7224 */ /* 0x000fe200078e00ff */
[----:B------:R-:W3:Y:S01]  /*6870*/  LDC.64 R76, c[0x0][0xca8] ;  /* 0x00032a00ff4c7b82 */ /* 0x000ee20000000a00 */
[----:B------:R-:W-:Y:S01]  /*6880*/  LOP3.LUT R37, R37, 0x600000, RZ, 0xc0, !PT ;  /* 0x0060000025257812 */ /* 0x000fe200078ec0ff */
[----:B------:R-:W-:Y:S01]  /*6890*/  IMAD.MOV R93, RZ, RZ, -R93 ;  /* 0x000000ffff5d7224 */ /* 0x000fe200078e0a5d */
[C---:B------:R-:W-:Y:S01]  /*68a0*/  IADD3 R96, PT, PT, -R92.reuse, 0x2, RZ ;  /* 0x000000025c607810 */ /* 0x040fe20007ffe1ff */
[----:B------:R-:W4:Y:S01]  /*68b0*/  LDCU UR63, c[0x0][0x370] ;  /* 0x00006e00ff3f77ac */ /* 0x000f220008000800 */
[----:B------:R-:W-:Y:S02]  /*68c0*/  LOP3.LUT R97, R97, 0xf20, R2, 0xf8, !PT ;  /* 0x00000f2061617812 */ /* 0x000fe400078ef802 */
[----:B------:R-:W-:Y:S01]  /*68d0*/  IADD3 R92, PT, PT, -R92, RZ, RZ ;  /* 0x000000ff5c5c7210 */ /* 0x000fe20007ffe1ff */
[----:B------:R-:W4:Y:S01]  /*68e0*/  LDS R0, [UR47+0x1f0] ;  /* 0x0001f02fff007984 */ /* 0x000f220008000800 */
[----:B-1----:R-:W-:Y:S01]  /*68f0*/  IMAD.U32 R100, RZ, RZ, UR4 ;  /* 0x00000004ff647e24 */ /* 0x002fe2000f8e00ff */
[----:B------:R-:W-:Y:S01]  /*6900*/  UIADD3 UR4, UPT, UPT, UR47, 0x200, URZ ;  /* 0x000002002f047890 */ /* 0x000fe2000fffe0ff */
[----:B------:R-:W-:Y:S01]  /*6910*/  IMAD.U32 R99, RZ, RZ, UR5 ;  /* 0x00000005ff637e24 */ /* 0x000fe2000f8e00ff */
[----:B------:R-:W-:Y:S01]  /*6920*/  UMOV UR54, 0x1 ;  /* 0x0000000100367882 */ /* 0x000fe20000000000 */
[----:B------:R-:W-:Y:S01]  /*6930*/  IMAD.SHL.U32 R96, R96, 0x10, RZ ;  /* 0x0000001060607824 */ /* 0x000fe200078e00ff */
[----:B------:R-:W-:Y:S01]  /*6940*/  UMOV UR46, URZ ;  /* 0x000000ff002e7c82 */ /* 0x000fe20008000000 */
[----:B------:R-:W1:Y:S01]  /*6950*/  LDCU UR42, c[0x0][0xf0c] ;  /* 0x0001e180ff2a77ac */ /* 0x000e620008000800 */
[----:B------:R-:W-:Y:S01]  /*6960*/  IMAD.U32 R102, RZ, RZ, UR4 ;  /* 0x00000004ff667e24 */ /* 0x000fe2000f8e00ff */
[----:B------:R-:W-:Y:S01]  /*6970*/  LEA R97, R97, UR4, 0x1 ;  /* 0x0000000461617c11 */ /* 0x000fe2000f8e08ff */
[----:B------:R-:W1:Y:S01]  /*6980*/  LDCU UR38, c[0x0][0xf30] ;  /* 0x0001e600ff2677ac */ /* 0x000e620008000800 */
[----:B------:R-:W1:Y:S01]  /*6990*/  LDCU.64 UR60, c[0x0][0xc88] ;  /* 0x00019100ff3c77ac */ /* 0x000e620008000a00 */
[----:B------:R-:W1:Y:S01]  /*69a0*/  LDCU.64 UR40, c[0x0][0xf28] ;  /* 0x0001e500ff2877ac */ /* 0x000e620008000a00 */
[----:B------:R-:W1:Y:S01]  /*69b0*/  LDCU.128 UR56, c[0x0][0xf10] ;  /* 0x0001e200ff3877ac */ /* 0x000e620008000c00 */
[----:B------:R-:W1:Y:S01]  /*69c0*/  LDCU UR62, c[0x0][0x374] ;  /* 0x00006e80ff3e77ac */ /* 0x000e620008000800 */
[----:B------:R-:W-:Y:S01]  /*69d0*/  UMOV UR53, URZ ;  /* 0x000000ff00357c82 */ /* 0x000fe20008000000 */
[----:B------:R-:W-:Y:S01]  /*69e0*/  UMOV UR52, URZ ;  /* 0x000000ff00347c82 */ /* 0x000fe20008000000 */
[----:B-1234-:R-:W-:-:S07]  /*69f0*/  IMAD.IADD R37, R0, 0x1, R37 ;  /* 0x0000000100257824 */ /* 0x01efce00078e0225 */
.L_x_147:
[C---:B------:R-:W-:Y:S02]  /*6a00*/  LEA R0, R91.reuse, UR47, 0x3 ;  /* 0x0000002f5b007c11 */ /* 0x040fe4000f8e18ff */
[----:B------:R-:W-:Y:S02]  /*6a10*/  SHF.L.U32 R3, R94, 0x1f, RZ ;  /* 0x0000001f5e037819 */ /* 0x000fe400000006ff */
[----:B------:R-:W-:Y:S02]  /*6a20*/  LEA R5, R91, UR47, 0x4 ;  /* 0x0000002f5b057c11 */ /* 0x000fe4000f8e20ff */
[----:B-1----:R-:W1:Y:S02]  /*6a30*/  SYNCS.PHASECHK.TRANS64.TRYWAIT P0, [R0+URZ+0x160], R3 ;  /* 0x00016003000075a7 */ /* 0x002e6400080011ff */
[----:B-1----:R-:W-:Y:S05]  /*6a40*/  @!P0 BRA `(.L_x_117) ;  /* 0x0000003800748947 */ /* 0x002fea0003800000 */
.L_x_216:
[----:B------:R-:W-:Y:S01]  /*6a50*/  R2UR UR7, R101 ;  /* 0x00000000650772ca */ /* 0x000fe200000e0000 */
[----:B------:R-:W2:Y:S01]  /*6a60*/  LDS.128 R4, [R5+0x1d0] ;  /* 0x0001d00005047984 */ /* 0x000ea20000000c00 */
[----:B-1----:R-:W-:Y:S01]  /*6a70*/  VIADD R0, R0, 0x170 ;  /* 0x0000017000007836 */ /* 0x002fe20000000000 */
[----:B------:R-:W-:Y:S04]  /*6a80*/  UISETP.GE.AND UP0, UPT, UR39, 0x1, UPT ;  /* 0x000000012700788c */ /* 0x000fe8000bf06270 */
[----:B------:R-:W-:Y:S01]  /*6a90*/  PRMT R0, RZ, 0x654, R0 ;  /* 0x00000654ff007816 */ /* 0x000fe20000000000 */
[----:B------:R-:W-:Y:S01]  /*6aa0*/  @!PT LDS RZ, [RZ] ;  /* 0x00000000fffff984 */ /* 0x000fe20000000800 */
[----:B------:R-:W-:Y:S01]  /*6ab0*/  @!PT LDS RZ, [RZ] ;  /* 0x00000000fffff984 */ /* 0x000fe20000000800 */
[----:B------:R-:W-:Y:S01]  /*6ac0*/  @!PT LDS RZ, [RZ] ;  /* 0x00000000fffff984 */ /* 0x000fe20000000800 */
[----:B------:R-:W-:Y:S01]  /*6ad0*/  @!PT LDS RZ, [RZ] ;  /* 0x00000000fffff984 */ /* 0x000fe20000000800 */
[----:B------:R1:W-:Y:S06]  /*6ae0*/  MEMBAR.ALL.CTA ;  /* 0x0000000000007992 */ /* 0x0003ec0000008000 */
[----:B-1----:R-:W1:Y:S02]  /*6af0*/  FENCE.VIEW.ASYNC.S ;  /* 0x00000000000073c6 */ /* 0x002e640000000000 */
[----:B-1----:R1:W-:Y:S01]  /*6b00*/  SYNCS.ARRIVE.TRANS64.RED.A1T0 RZ, [R0+URZ], RZ ;  /* 0x000000ff00ff79a7 */ /* 0x0023e200081004ff */
[----:B--2---:R-:W-:Y:S11]  /*6b10*/  LOP3.LUT P0, RZ, R6, 0x1, RZ, 0xc0, !PT ;  /* 0x0000000106ff7812 */ /* 0x004ff6000780c0ff */
[----:B------:R-:W-:Y:S02]  /*6b20*/  @!UPT UIADD3 URZ, UPT, UPT, URZ, URZ, URZ ;  /* 0x000000fffffff290 */ /* 0x000fe4000fffe0ff */
[----:B------:R-:W-:Y:S01]  /*6b30*/  VOTEU.ANY UP1, P0 ;  /* 0x0000000000ff7886 */ /* 0x000fe20000020100 */
[----:B------:R-:W-:Y:S01]  /*6b40*/  PLOP3.LUT P0, PT, PT, PT, UP1, 0x80, 0x8 ;  /* 0x000000000008781c */ /* 0x000fe20003f0f018 */
[----:B------:R-:W-:Y:S06]  /*6b50*/  UP2UR UR4, UPR, URZ, 0x2 ;  /* 0x00000002ff047883 */ /* 0x000fec0008000000 */
[----:B------:R-:W-:Y:S06]  /*6b60*/  IMAD.U32 R103, RZ, RZ, UR4 ;  /* 0x00000004ff677e24 */ /* 0x000fec000f8e00ff */
[----:B------:R-:W-:Y:S02]  /*6b70*/  @P0 SHF.R.U32.HI R2, RZ, 0x10, R5 ;  /* 0x00000010ff020819 */ /* 0x000fe40000011605 */
[----:B------:R-:W-:Y:S02]  /*6b80*/  @P0 MOV R3, R4 ;  /* 0x0000000400030202 */ /* 0x000fe40000000f00 */
[----:B------:R-:W-:Y:S02]  /*6b90*/  @P0 R2UR UR4, R2 ;  /* 0x00000000020402ca */ /* 0x000fe400000e0000 */
[----:B------:R-:W-:Y:S02]  /*6ba0*/  @P0 LOP3.LUT R4, R5, 0xffff, RZ, 0xc0, !PT ;  /* 0x0000ffff05040812 */ /* 0x000fe400078ec0ff */
[----:B------:R-:W-:Y:S02]  /*6bb0*/  @P0 R2UR UR6, R3 ;  /* 0x00000000030602ca */ /* 0x000fe400000e0000 */
[----:B------:R-:W-:Y:S07]  /*6bc0*/  @P0 R2UR UR5, R4 ;  /* 0x00000000040502ca */ /* 0x000fee00000e0000 */
[----:B------:R-:W-:Y:S02]  /*6bd0*/  @UP1 UMOV UR7, UR4 ;  /* 0x0000000400071c82 */ /* 0x000fe40008000000 */
[----:B------:R-:W-:Y:S02]  /*6be0*/  IMAD.U32 R101, RZ, RZ, UR7 ;  /* 0x00000007ff657e24 */ /* 0x000fe4000f8e00ff */
[----:B------:R-:W-:Y:S02]  /*6bf0*/  @UP1 UMOV UR37, UR6 ;  /* 0x0000000600251c82 */ /* 0x000fe40008000000 */
[----:B------:R-:W-:Y:S01]  /*6c00*/  @UP1 UMOV UR36, UR5 ;  /* 0x0000000500241c82 */ /* 0x000fe20008000000 */
[----:B-1----:R-:W-:Y:S05]  /*6c10*/  BRA.U !UP0, `(.L_x_118) ;  /* 0x0000000108cc7547 */ /* 0x002fea000b800000 */
[----:B------:R-:W1:Y:S01]  /*6c20*/  LDCU UR12, c[0x0][0xf20] ;  /* 0x0001e400ff0c77ac */ /* 0x000e620008000800 */
[----:B------:R-:W-:Y:S02]  /*6c30*/  UIMAD.WIDE.U32 UR4, UR62, UR59, URZ ;  /* 0x0000003b3e0472a5 */ /* 0x000fe4000f8e00ff */
[----:B------:R-:W-:Y:S02]  /*6c40*/  UIMAD.WIDE.U32 UR6, UR63, UR56, URZ ;  /* 0x000000383f0672a5 */ /* 0x000fe4000f8e00ff */
[----:B------:R-:W-:Y:S02]  /*6c50*/  UISETP.NE.AND UP0, UPT, UR58, 0x1, UPT ;  /* 0x000000013a00788c */ /* 0x000fe4000bf05270 */
[----:B------:R-:W-:Y:S02]  /*6c60*/  UIMAD.WIDE.U32 UR8, UR36, UR59, URZ ;  /* 0x0000003b240872a5 */ /* 0x000fe4000f8e00ff */
[----:B------:R-:W-:Y:S02]  /*6c70*/  UIMAD.WIDE.U32 UR10, UR37, UR56, URZ ;  /* 0x00000038250a72a5 */ /* 0x000fe4000f8e00ff */
[----:B------:R-:W-:Y:S02]  /*6c80*/  UISETP.NE.AND UP1, UPT, UR42, 0x1, UPT ;  /* 0x000000012a00788c */ /* 0x000fe4000bf25270 */
[----:B------:R-:W-:Y:S01]  /*6c90*/  UISETP.NE.AND UP2, UPT, UR39, 0x1, UPT ;  /* 0x000000012700788c */ /* 0x000fe2000bf45270 */
[----:B------:R-:W-:Y:S02]  /*6ca0*/  UMOV UR4, UR5 ;  /* 0x0000000500047c82 */ /* 0x000fe40008000000 */
[----:B-1----:R-:W-:Y:S03]  /*6cb0*/  USHF.R.U32.HI UR5, URZ, UR12, UR4 ;  /* 0x0000000cff057299 */ /* 0x002fe60008011604 */
[----:B------:R-:W-:Y:S02]  /*6cc0*/  UMOV UR4, UR7 ;  /* 0x0000000700047c82 */ /* 0x000fe40008000000 */
[----:B------:R-:W-:Y:S02]  /*6cd0*/  USHF.R.U32.HI UR7, URZ, UR57, UR4 ;  /* 0x00000039ff077299 */ /* 0x000fe40008011604 */
[----:B------:R-:W-:Y:S02]  /*6ce0*/  USEL UR4, UR62, UR5, !UP0 ;  /* 0x000000053e047287 */ /* 0x000fe4000c000000 */
[----:B------:R-:W-:Y:S01]  /*6cf0*/  USEL UR7, UR63, UR7, !UP1 ;  /* 0x000000073f077287 */ /* 0x000fe2000c800000 */
[----:B------:R-:W-:Y:S01]  /*6d00*/  UMOV UR5, UR9 ;  /* 0x0000000900057c82 */ /* 0x000fe20008000000 */
[----:B------:R-:W-:Y:S02]  /*6d10*/  UIMAD.WIDE.U32 UR8, UR4, UR40, URZ ;  /* 0x00000028040872a5 */ /* 0x000fe4000f8e00ff */
[----:B------:R-:W-:Y:S03]  /*6d20*/  USHF.R.U32.HI UR6, URZ, UR12, UR5 ;  /* 0x0000000cff067299 */ /* 0x000fe60008011605 */
[----:B------:R-:W-:Y:S01]  /*6d30*/  UMOV UR5, UR11 ;  /* 0x0000000b00057c82 */ /* 0x000fe20008000000 */
[----:B------:R-:W-:Y:S02]  /*6d40*/  UIMAD.WIDE.U32 UR10, UR7, UR40, URZ ;  /* 0x00000028070a72a5 */ /* 0x000fe4000f8e00ff */
[----:B------:R-:W-:Y:S02]  /*6d50*/  USHF.R.U32.HI UR12, URZ, UR57, UR5 ;  /* 0x00000039ff0c7299 */ /* 0x000fe40008011605 */
[----:B------:R-:W-:Y:S01]  /*6d60*/  USEL UR6, UR36, UR6, !UP0 ;  /* 0x0000000624067287 */ /* 0x000fe2000c000000 */
[----:B------:R-:W-:Y:S02]  /*6d70*/  UMOV UR5, UR9 ;  /* 0x0000000900057c82 */ /* 0x000fe40008000000 */
[----:B------:R-:W-:Y:S01]  /*6d80*/  UMOV UR10, UR11 ;  /* 0x0000000b000a7c82 */ /* 0x000fe20008000000 */
[----:B------:R-:W-:Y:S02]  /*6d90*/  @UP2 USHF.R.U32.HI UR4, URZ, UR41, UR5 ;  /* 0x00000029ff042299 */ /* 0x000fe40008011605 */
[----:B------:R-:W-:Y:S02]  /*6da0*/  @UP2 USHF.R.U32.HI UR7, URZ, UR41, UR10 ;  /* 0x00000029ff072299 */ /* 0x000fe4000801160a */
[----:B------:R-:W-:Y:S02]  /*6db0*/  UIMAD UR4, UR39, UR4, URZ ;  /* 0x00000004270472a4 */ /* 0x000fe4000f8e02ff */
[----:B------:R-:W-:Y:S02]  /*6dc0*/  UIMAD.WIDE.U32 UR10, UR6, UR40, URZ ;  /* 0x00000028060a72a5 */ /* 0x000fe4000f8e00ff */
[----:B------:R-:W-:Y:S02]  /*6dd0*/  USEL UR5, UR37, UR12, !UP1 ;  /* 0x0000000c25057287 */ /* 0x000fe4000c800000 */
[----:B------:R-:W-:Y:S02]  /*6de0*/  UIMAD UR8, UR39, UR7, URZ ;  /* 0x00000007270872a4 */ /* 0x000fe4000f8e02ff */
[----:B------:R-:W-:Y:S03]  /*6df0*/  UISETP.GE.AND UP0, UPT, UR6, UR4, UPT ;  /* 0x000000040600728c */ /* 0x000fe6000bf06270 */
[----:B------:R-:W-:Y:S01]  /*6e00*/  UMOV UR4, UR11 ;  /* 0x0000000b00047c82 */ /* 0x000fe20008000000 */
[----:B------:R-:W-:Y:S02]  /*6e10*/  UISETP.GE.OR UP0, UPT, UR5, UR8, UP0 ;  /* 0x000000080500728c */ /* 0x000fe40008706670 */
[----:B------:R-:W-:Y:S02]  /*6e20*/  USHF.R.U32.HI UR4, URZ, UR41, UR4 ;  /* 0x00000029ff047299 */ /* 0x000fe40008011604 */
[----:B------:R-:W-:Y:S02]  /*6e30*/  UIMAD.WIDE.U32 UR8, UR5, UR40, URZ ;  /* 0x00000028050872a5 */ /* 0x000fe4000f8e00ff */
[----:B------:R-:W-:Y:S02]  /*6e40*/  USEL UR11, UR6, UR4, !UP2 ;  /* 0x00000004060b7287 */ /* 0x000fe4000d000000 */
[----:B------:R-:W-:Y:S02]  /*6e50*/  UIADD3 UR8, UPT, UPT, -UR5, URZ, URZ ;  /* 0x000000ff05087290 */ /* 0x000fe4000fffe1ff */
[----:B------:R-:W-:Y:S01]  /*6e60*/  UIADD3 UR10, UPT, UPT, -UR11, URZ, URZ ;  /* 0x000000ff0b0a7290 */ /* 0x000fe2000fffe1ff */
[----:B------:R-:W-:Y:S01]  /*6e70*/  @!UP0 UMOV UR4, UR9 ;  /* 0x0000000900048c82 */ /* 0x000fe20008000000 */
[----:B------:R-:W-:Y:S02]  /*6e80*/  UIADD3 UR9, UPT, UPT, -UR6, URZ, URZ ;  /* 0x000000ff06097290 */ /* 0x000fe4000fffe1ff */
[----:B------:R-:W-:Y:S02]  /*6e90*/  @!UP0 USHF.R.U32.HI UR4, URZ, UR41, UR4 ;  /* 0x00000029ff048299 */ /* 0x000fe40008011604 */
[----:B------:R-:W-:Y:S02]  /*6ea0*/  UIMAD UR10, UR39, UR10, UR6 ;  /* 0x0000000a270a72a4 */ /* 0x000fe4000f8e0206 */
[----:B------:R-:W-:Y:S04]  /*6eb0*/  @!UP0 USEL UR4, UR5, UR4, !UP2 ;  /* 0x0000000405048287 */ /* 0x000fe8000d000000 */
[----:B------:R-:W-:Y:S02]  /*6ec0*/  @!UP0 UIMAD UR10, UR7, UR10, UR4 ;  /* 0x0000000a070a82a4 */ /* 0x000fe4000f8e0204 */
[----:B------:R-:W-:Y:S02]  /*6ed0*/  @!UP0 UIADD3 UR11, UPT, UPT, UR11, -UR4, URZ ;  /* 0x800000040b0b8290 */ /* 0x000fe4000fffe0ff */
[----:B------:R-:W-:Y:S02]  /*6ee0*/  UIMAD UR7, UR42, UR8, UR37 ;  /* 0x000000082a0772a4 */ /* 0x000fe4000f8e0225 */
[----:B------:R-:W-:Y:S02]  /*6ef0*/  @!UP0 UIMAD UR6, UR11, UR39, UR5 ;  /* 0x000000270b0682a4 */ /* 0x000fe4000f8e0205 */
[----:B------:R-:W-:Y:S01]  /*6f00*/  UIMAD UR4, UR58, UR9, UR36 ;  /* 0x000000093a0472a4 */ /* 0x000fe2000f8e0224 */
[----:B------:R-:W-:Y:S02]  /*6f10*/  @!UP0 UMOV UR5, UR10 ;  /* 0x0000000a00058c82 */ /* 0x000fe40008000000 */
[----:B------:R-:W-:Y:S02]  /*6f20*/  UIMAD UR37, UR5, UR42, UR7 ;  /* 0x0000002a052572a4 */ /* 0x000fe4000f8e0207 */
[----:B------:R-:W-:Y:S11]  /*6f30*/  UIMAD UR36, UR6, UR58, UR4 ;  /* 0x0000003a062472a4 */ /* 0x000ff6000f8e0204 */
[----:B------:R-:W-:Y:S01]  /*6f40*/  @!UPT UIADD3 URZ, UPT, UPT, URZ, URZ, URZ ;  /* 0x000000fffffff290 */ /* 0x000fe2000fffe0ff */
.L_x_118:
[----:B------:R-:W-:Y:S01]  /*6f50*/  UISETP.NE.AND UP0, UPT, UR38, 0x1, UPT ;  /* 0x000000012600788c */ /* 0x000fe2000bf05270 */
[----:B------:R-:W-:Y:S01]  /*6f60*/  R2UR UR11, R102 ;  /* 0x00000000660b72ca */ /* 0x000fe200000e0000 */
[----:B------:R-:W-:Y:S01]  /*6f70*/  USHF.L.U32 UR50, UR27, 0x7, URZ ;  /* 0x000000071b327899 */ /* 0x000fe200080006ff */
[----:B------:R-:W-:Y:S01]  /*6f80*/  IADD3 R91, PT, PT, R91, 0x1, RZ ;  /* 0x000000015b5b7810 */ /* 0x000fe20007ffe0ff */
[----:B------:R-:W-:Y:S07]  /*6f90*/  USHF.L.U32 UR49, UR26, 0x6, URZ ;  /* 0x000000061a317899 */ /* 0x000fee00080006ff */
[----:B------:R-:W1:Y:S01]  /*6fa0*/  @!UP0 LDCU.128 UR12, c[0x0][0xf10] ;  /* 0x0001e200ff0c87ac */ /* 0x000e620008000c00 */
[----:B------:R-:W2:Y:S01]  /*6fb0*/  @!UP0 LDCU UR5, c[0x0][0xf0c] ;  /* 0x0001e180ff0587ac */ /* 0x000ea20008000800 */
[----:B------:R-:W3:Y:S01]  /*6fc0*/  @!UP0 LDCU UR10, c[0x0][0xf20] ;  /* 0x0001e400ff0a87ac */ /* 0x000ee20008000800 */
[----:B-1----:R-:W-:Y:S02]  /*6fd0*/  UIMAD.WIDE.U32 UR8, UR37, UR12, URZ ;  /* 0x0000000c250872a5 */ /* 0x002fe4000f8e00ff */
[----:B------:R-:W-:Y:S02]  /*6fe0*/  UIMAD.WIDE.U32 UR6, UR36, UR15, URZ ;  /* 0x0000000f240672a5 */ /* 0x000fe4000f8e00ff */
[----:B------:R-:W-:Y:S03]  /*6ff0*/  @!UP0 UISETP.NE.AND UP1, UPT, UR14, 0x1, UPT ;  /* 0x000000010e00888c */ /* 0x000fe6000bf25270 */
[----:B------:R-:W-:Y:S01]  /*7000*/  @!UP0 UMOV UR4, UR9 ;  /* 0x0000000900048c82 */ /* 0x000fe20008000000 */
[----:B--2---:R-:W-:Y:S02]  /*7010*/  @!UP0 UISETP.NE.AND UP2, UPT, UR5, 0x1, UPT ;  /* 0x000000010500888c */ /* 0x004fe4000bf45270 */
[----:B------:R-:W-:Y:S01]  /*7020*/  @!UP0 USHF.R.U32.HI UR4, URZ, UR13, UR4 ;  /* 0x0000000dff048299 */ /* 0x000fe20008011604 */
[----:B------:R-:W-:Y:S02]  /*7030*/  @!UP0 UMOV UR6, UR7 ;  /* 0x0000000700068c82 */ /* 0x000fe40008000000 */
[----:B---3--:R-:W-:Y:S02]  /*7040*/  @!UP0 USHF.R.U32.HI UR6, URZ, UR10, UR6 ;  /* 0x0000000aff068299 */ /* 0x008fe40008011606 */
[----:B------:R-:W-:Y:S02]  /*7050*/  @!UP0 USEL UR7, UR37, UR4, !UP2 ;  /* 0x0000000425078287 */ /* 0x000fe4000d000000 */
[----:B------:R-:W-:Y:S04]  /*7060*/  @!UP0 USEL UR6, UR36, UR6, !UP1 ;  /* 0x0000000624068287 */ /* 0x000fe8000c800000 */
[----:B------:R-:W-:Y:S02]  /*7070*/  @!UP0 UIADD3 UR4, UPT, UPT, -UR7, UR6, URZ ;  /* 0x0000000607048290 */ /* 0x000fe4000fffe1ff */
[----:B------:R-:W-:Y:S02]  /*7080*/  @!UP0 UIADD3 UR6, UPT, UPT, UR7, -UR6, URZ ;  /* 0x8000000607068290 */ /* 0x000fe4000fffe0ff */
[----:B------:R-:W-:Y:S02]  /*7090*/  @!UP0 UIMAD UR37, UR4, UR5, UR37 ;  /* 0x00000005042582a4 */ /* 0x000fe4000f8e0225 */
[----:B------:R-:W-:Y:S02]  /*70a0*/  @!UP0 UIMAD UR36, UR6, UR14, UR36 ;  /* 0x0000000e062482a4 */ /* 0x000fe4000f8e0224 */
[----:B------:R-:W-:Y:S09]  /*70b0*/  ULOP3.LUT UP0, URZ, UR11, 0x1b0, URZ, 0xc0, !UPT ;  /* 0x000001b00bff7892 */ /* 0x000ff2000f80c0ff */
[----:B------:R-:W-:Y:S05]  /*70c0*/  BRA.U !UP0, `(.L_x_119) ;  /* 0x00000001087c7547 */ /* 0x000fea000b800000 */
[----:B------:R-:W1:Y:S01]  /*70d0*/  LDCU.64 UR8, c[0x4][0x80] ;  /* 0x01001000ff0877ac */ /* 0x000e620008000a00 */
[----:B------:R-:W-:Y:S01]  /*70e0*/  MOV R2, 0x0 ;  /* 0x0000000000027802 */ /* 0x000fe20000000f00 */
[----:B------:R-:W-:Y:S02]  /*70f0*/  HFMA2 R12, -RZ, RZ, 0, 5.9604644775390625e-08 ;  /* 0x00000001ff0c7431 */ /* 0x000fe400000001ff */
[----:B------:R-:W-:Y:S01]  /*7100*/  IMAD.MOV.U32 R8, RZ, RZ, 0x70 ;  /* 0x00000070ff087424 */ /* 0x000fe200078e00ff */
[----:B------:R2:W3:Y:S01]  /*7110*/  LDC.64 R14, c[0x4][R2] ;  /* 0x01000000020e7b82 */ /* 0x0004e20000000a00 */
[----:B------:R-:W4:Y:S01]  /*7120*/  LDCU.64 UR6, c[0x4][0x88] ;  /* 0x01001100ff0677ac */ /* 0x000f220008000a00 */
[----:B------:R-:W-:Y:S01]  /*7130*/  IMAD.MOV.U32 R13, RZ, RZ, RZ ;  /* 0x000000ffff0d7224 */ /* 0x000fe200078e00ff */
[----:B------:R-:W2:Y:S01]  /*7140*/  LDCU.64 UR4, c[0x4][0x8] ;  /* 0x01000100ff0477ac */ /* 0x000ea20008000a00 */
[----:B-1----:R-:W-:Y:S01]  /*7150*/  MOV R5, UR9 ;  /* 0x0000000900057c02 */ /* 0x002fe20008000f00 */
[----:B------:R-:W-:Y:S01]  /*7160*/  IMAD.U32 R4, RZ, RZ, UR8 ;  /* 0x00000008ff047e24 */ /* 0x000fe2000f8e00ff */
[----:B----4-:R-:W-:Y:S01]  /*7170*/  MOV R7, UR7 ;  /* 0x0000000700077c02 */ /* 0x010fe20008000f00 */
[----:B------:R-:W-:Y:S01]  /*7180*/  IMAD.U32 R6, RZ, RZ, UR6 ;  /* 0x00000006ff067e24 */ /* 0x000fe2000f8e00ff */
[----:B--2---:R-:W-:Y:S01]  /*7190*/  MOV R11, UR5 ;  /* 0x00000005000b7c02 */ /* 0x004fe20008000f00 */
[----:B------:R-:W-:Y:S02]  /*71a0*/  IMAD.U32 R10, RZ, RZ, UR4 ;  /* 0x00000004ff0a7e24 */ /* 0x000fe4000f8e00ff */
[----:B------:R-:W-:Y:S07]  /*71b0*/  LEPC R20, `(.L_x_120) ;  /* 0x000000001014794e */ /* 0x000fee0000000000 */
[----:B---3-5:R-:W-:Y:S05]  /*71c0*/  CALL.ABS.NOINC R14 ;  /* 0x000000000e007343 */ /* 0x028fea0003c00000 */
.L_x_120:
[----:B------:R-:W1:Y:S01]  /*71d0*/  LDCU.64 UR8, c[0x4][0x80] ;  /* 0x01001000ff0877ac */ /* 0x000e620008000a00 */
[----:B------:R-:W2:Y:S01]  /*71e0*/  LDC.64 R2, c[0x4][R2] ;  /* 0x0100000002027b82 */ /* 0x000ea20000000a00 */
[----:B------:R-:W-:Y:S02]  /*71f0*/  HFMA2 R12, -RZ, RZ, 0, 5.9604644775390625e-08 ;  /* 0x00000001ff0c7431 */ /* 0x000fe400000001ff */
[----:B------:R-:W-:Y:S02]  /*7200*/  IMAD.MOV.U32 R8, RZ, RZ, 0x70 ;  /* 0x00000070ff087424 */ /* 0x000fe400078e00ff */
[----:B------:R-:W-:Y:S01]  /*7210*/  IMAD.MOV.U32 R13, RZ, RZ, RZ ;  /* 0x000000ffff0d7224 */ /* 0x000fe200078e00ff */
[----:B------:R-:W3:Y:S01]  /*7220*/  LDCU.64 UR6, c[0x4][0x88] ;  /* 0x01001100ff0677ac */ /* 0x000ee20008000a00 */
[----:B------:R-:W4:Y:S01]  /*7230*/  LDCU.64 UR4, c[0x4][0x8] ;  /* 0x01000100ff0477ac */ /* 0x000f220008000a00 */
[----:B-1----:R-:W-:Y:S02]  /*7240*/  MOV R4, UR8 ;  /* 0x0000000800047c02 */ /* 0x002fe40008000f00 */
[----:B------:R-:W-:Y:S02]  /*7250*/  MOV R5, UR9 ;  /* 0x0000000900057c02 */ /* 0x000fe40008000f00 */
[----:B---3--:R-:W-:Y:S01]  /*7260*/  MOV R7, UR7 ;  /* 0x0000000700077c02 */ /* 0x008fe20008000f00 */
[----:B------:R-:W-:Y:S01]  /*7270*/  IMAD.U32 R6, RZ, RZ, UR6 ;  /* 0x00000006ff067e24 */ /* 0x000fe2000f8e00ff */
[----:B----4-:R-:W-:Y:S01]  /*7280*/  MOV R11, UR5 ;  /* 0x00000005000b7c02 */ /* 0x010fe20008000f00 */
[----:B------:R-:W-:Y:S02]  /*7290*/  IMAD.U32 R10, RZ, RZ, UR4 ;  /* 0x00000004ff0a7e24 */ /* 0x000fe4000f8e00ff */
[----:B------:R-:W-:Y:S07]  /*72a0*/  LEPC R20, `(.L_x_119) ;  /* 0x000000001014794e */ /* 0x000fee0000000000 */
[----:B--2---:R-:W-:Y:S05]  /*72b0*/  CALL.ABS.NOINC R2 ;  /* 0x0000000002007343 */ /* 0x004fea0003c00000 */
.L_x_119:
[----:B------:R-:W-:Y:S02]  /*72c0*/  R2UR UR6, R88 ;  /* 0x00000000580672ca */ /* 0x000fe400000e0000 */
[----:B------:R-:W-:Y:S02]  /*72d0*/  R2UR UR5, R100 ;  /* 0x00000000640572ca */ /* 0x000fe400000e0000 */
[----:B------:R-:W-:Y:S02]  /*72e0*/  R2UR UR4, R99 ;  /* 0x00000000630472ca */ /* 0x000fe400000e0000 */
[----:B------:R-:W-:Y:S02]  /*72f0*/  ISETP.NE.U32.AND P4, PT, R78, RZ, PT ;  /* 0x000000ff4e00720c */ /* 0x000fe40003f85070 */
[----:B------:R-:W-:Y:S02]  /*7300*/  ISETP.NE.U32.AND P2, PT, RZ, UR60, PT ;  /* 0x0000003cff007c0c */ /* 0x000fe4000bf45070 */
[----:B------:R-:W-:Y:S02]  /*7310*/  ISETP.NE.AND.EX P4, PT, R79, RZ, PT, P4 ;  /* 0x000000ff4f00720c */ /* 0x000fe40003f85340 */
[----:B------:R-:W-:Y:S01]  /*7320*/  ISETP.NE.AND.EX P2, PT, RZ, UR61, PT, P2 ;  /* 0x0000003dff007c0c */ /* 0x000fe2000bf45320 */
[----:B------:R-:W-:Y:S02]  /*7330*/  UISETP.NE.AND UP2, UPT, UR6, URZ, UPT ;  /* 0x000000ff0600728c */ /* 0x000fe4000bf45270 */
[----:B------:R-:W-:Y:S04]  /*7340*/  UISETP.NE.U32.AND UP0, UPT, UR5, URZ, UPT ;  /* 0x000000ff0500728c */ /* 0x000fe8000bf05070 */
[----:B------:R-:W-:Y:S01]  /*7350*/  UISETP.NE.AND.EX UP1, UPT, UR4, URZ, UPT, UP0 ;  /* 0x000000ff0400728c */ /* 0x000fe2000bf25300 */
[----:B------:R-:W-:Y:S01]  /*7360*/  PLOP3.LUT P1, PT, PT, PT, UP2, 0x80, 0x8 ;  /* 0x000000000008781c */ /* 0x000fe20003f2f028 */
[----:B------:R-:W-:Y:S03]  /*7370*/  UPLOP3.LUT UP0, UPT, UPT, UPT, UPT, 0x40, 0x4 ;  /* 0x000000000004789c */ /* 0x000fe60003f0e870 */
[----:B------:R-:W-:Y:S06]  /*7380*/  @UP2 UPLOP3.LUT UP0, UPT, UPT, UPT, UP1, 0x80, 0x8 ;  /* 0x000000000008289c */ /* 0x000fec0003f0f010 */
[----:B------:R-:W-:Y:S01]  /*7390*/  PLOP3.LUT P0, PT, PT, PT, UP0, 0x80, 0x8 ;  /* 0x000000000008781c */ /* 0x000fe20003f0f008 */
[----:B------:R-:W-:Y:S01]  /*73a0*/  @!UPT UIADD3 URZ, UPT, UPT, URZ, URZ, URZ ;  /* 0x000000fffffff290 */ /* 0x000fe2000fffe0ff */
[----:B------:R-:W-:Y:S11]  /*73b0*/  BRA.U !UP1, `(.L_x_121) ;  /* 0x0000000109407547 */ /* 0x000ff6000b800000 */
[----:B------:R-:W-:Y:S01]  /*73c0*/  UISETP.NE.U32.AND UP0, UPT, UR60, URZ, UPT ;  /* 0x000000ff3c00728c */ /* 0x000fe2000bf05070 */
[----:B------:R-:W-:Y:S01]  /*73d0*/  R2UR UR6, R100 ;  /* 0x00000000640672ca */ /* 0x000fe200000e0000 */
[----:B------:R-:W1:Y:S01]  /*73e0*/  LDCU.64 UR8, c[0x0][0x358] ;  /* 0x00006b00ff0877ac */ /* 0x000e620008000a00 */
[----:B------:R-:W-:Y:S02]  /*73f0*/  HFMA2 R84, -RZ, RZ, 0, 5.9604644775390625e-08 ;  /* 0x00000001ff547431 */ /* 0x000fe400000001ff */
[----:B------:R-:W-:Y:S01]  /*7400*/  IMAD.MOV.U32 R0, RZ, RZ, 0x1 ;  /* 0x00000001ff007424 */ /* 0x000fe200078e00ff */
[----:B------:R-:W-:Y:S06]  /*7410*/  UISETP.NE.AND.EX UP0, UPT, UR61, URZ, UPT, UP0 ;  /* 0x000000ff3d00728c */ /* 0x000fec000bf05300 */
[----:B------:R-:W-:Y:S05]  /*7420*/  PLOP3.LUT P3, PT, PT, PT, UP0, 0x80, 0x8 ;  /* 0x000000000008781c */ /* 0x000fea0003f6f008 */
[----:B------:R-:W2:Y:S01]  /*7430*/  @UP0 LDCU.64 UR4, c[0x0][0xc88] ;  /* 0x00019100ff0407ac */ /* 0x000ea20008000a00 */
[----:B------:R-:W-:Y:S07]  /*7440*/  @UP0 UIMAD UR6, UR44, UR6, URZ ;  /* 0x000000062c0602a4 */ /* 0x000fee000f8e02ff */
[----:B------:R-:W-:Y:S01]  /*7450*/  @!P3 PRMT R84, R0, 0x7610, R84 ;  /* 0x000076100054b816 */ /* 0x000fe20000000054 */
[----:B--2---:R-:W-:Y:S06]  /*7460*/  @UP0 UIMAD.WIDE UR4, UR6, 0x4, UR4 ;  /* 0x00000004060408a5 */ /* 0x004fec000f8e0204 */
[----:B------:R-:W-:Y:S02]  /*7470*/  IMAD.U32 R2, RZ, RZ, UR4 ;  /* 0x00000004ff027e24 */ /* 0x000fe4000f8e00ff */
[----:B------:R-:W-:Y:S03]  /*7480*/  IMAD.U32 R3, RZ, RZ, UR5 ;  /* 0x00000005ff037e24 */ /* 0x000fe6000f8e00ff */
[----:B------:R-:W2:Y:S02]  /*7490*/  @!UP0 LDCU UR4, c[0x0][0xc80] ;  /* 0x00019000ff0487ac */ /* 0x000ea40008000800 */
[----:B-1---5:R1:W5:Y:S02]  /*74a0*/  @P3 LDG.E R41, desc[UR8][R2.64] ;  /* 0x0000000802293981 */ /* 0x022364000c1e1900 */
[----:B-12---:R-:W-:Y:S02]  /*74b0*/  @!P3 MOV R41, UR4 ;  /* 0x000000040029bc02 */ /* 0x006fe40008000f00 */
.L_x_121:
[----:B------:R-:W-:Y:S05]  /*74c0*/  @!P4 BRA `(.L_x_122) ;  /* 0x000000000024c947 */ /* 0x000fea0003800000 */
[----:B------:R-:W-:Y:S01]  /*74d0*/  ISETP.NE.U32.AND P3, PT, R76, RZ, PT ;  /* 0x000000ff4c00720c */ /* 0x000fe20003f65070 */
[----:B------:R-:W1:Y:S03]  /*74e0*/  LDCU.64 UR4, c[0x0][0x358] ;  /* 0x00006b00ff0477ac */ /* 0x000e660008000a00 */
[----:B------:R-:W-:Y:S11]  /*74f0*/  ISETP.NE.AND.EX P3, PT, R77, RZ, PT, P3 ;  /* 0x000000ff4d00720c */ /* 0x000ff60003f65330 */
[----:B------:R-:W-:Y:S02]  /*7500*/  @!UPT UIADD3 URZ, UPT, UPT, URZ, URZ, URZ ;  /* 0x000000fffffff290 */ /* 0x000fe4000fffe0ff */
[----:B------:R-:W2:Y:S01]  /*7510*/  @P3 LDC.64 R2, c[0x0][0xca8] ;  /* 0x00032a00ff023b82 */ /* 0x000ea20000000a00 */
[----:B------:R-:W-:Y:S04]  /*7520*/  @P3 IMAD R0, R78, UR44, RZ ;  /* 0x0000002c4e003c24 */ /* 0x000fe8000f8e02ff */
[----:B--2---:R-:W-:Y:S05]  /*7530*/  @P3 IMAD.WIDE R2, R0, 0x4, R2 ;  /* 0x0000000400023825 */ /* 0x004fea00078e0202 */
[----:B-1---5:R1:W5:Y:S02]  /*7540*/  @P3 LDG.E R38, desc[UR4][R2.64] ;  /* 0x0000000402263981 */ /* 0x022364000c1e1900 */
[----:B-1----:R-:W2:Y:S02]  /*7550*/  @!P3 LDC R38, c[0x0][0xca0] ;  /* 0x00032800ff26bb82 */ /* 0x002ea40000000800 */
.L_x_122:
[----:B-----5:R-:W-:Y:S01]  /*7560*/  FSETP.NEU.AND P3, PT, R41, RZ, PT ;  /* 0x000000ff2900720b */ /* 0x020fe20003f6d000 */
[----:B------:R-:W-:Y:S01]  /*7570*/  ULOP3.LUT UR4, UR54, 0x1, URZ, 0x3c, !UPT ;  /* 0x0000000136047892 */ /* 0x000fe2000f8e3cff */
[----:B------:R-:W-:Y:S01]  /*7580*/  SEL R4, RZ, 0xffffffff, P2 ;  /* 0xffffffffff047807 */ /* 0x000fe20001000000 */
[----:B------:R-:W-:Y:S01]  /*7590*/  IMAD.U32 R110, RZ, RZ, UR46 ;  /* 0x0000002eff6e7e24 */ /* 0x000fe2000f8e00ff */
[----:B------:R-:W-:Y:S01]  /*75a0*/  @P1 LOP3.LUT P2, RZ, R84, 0xff, RZ, 0xc0, !PT ;  /* 0x000000ff54ff1812 */ /* 0x000fe2000784c0ff */
[----:B------:R-:W-:Y:S01]  /*75b0*/  IMAD.SHL.U32 R81, R93, 0x10, RZ ;  /* 0x000000105d517824 */ /* 0x000fe200078e00ff */
[----:B------:R-:W-:Y:S01]  /*75c0*/  @P1 SEL R3, RZ, 0xffffffff, P3 ;  /* 0xffffffffff031807 */ /* 0x000fe20001800000 */
[----:B------:R-:W-:Y:S01]  /*75d0*/  IMAD.U32 R111, RZ, RZ, UR4 ;  /* 0x00000004ff6f7e24 */ /* 0x000fe2000f8e00ff */
[----:B------:R-:W-:Y:S01]  /*75e0*/  LEA R89, R36, UR47, 0x3 ;  /* 0x0000002f24597c11 */ /* 0x000fe2000f8e18ff */
[----:B------:R-:W-:Y:S01]  /*75f0*/  IMAD.SHL.U32 R110, R110, 0x2000, RZ ;  /* 0x000020006e6e7824 */ /* 0x000fe200078e00ff */
[----:B------:R-:W-:Y:S01]  /*7600*/  @P0 SEL R3, R4, R3, !P2 ;  /* 0x0000000304030207 */ /* 0x000fe20005000000 */
[----:B------:R-:W-:Y:S01]  /*7610*/  IMAD.SHL.U32 R80, R92, 0x10, RZ ;  /* 0x000000105c507824 */ /* 0x000fe200078e00ff */
[----:B------:R-:W-:Y:S01]  /*7620*/  SHF.L.U32 R2, R95, 0x1f, RZ ;  /* 0x0000001f5f027819 */ /* 0x000fe200000006ff */
[----:B------:R-:W-:Y:S01]  /*7630*/  IMAD.IADD R82, R97, 0x1, R110 ;  /* 0x0000000161527824 */ /* 0x000fe200078e026e */
[----:B------:R-:W-:Y:S01]  /*7640*/  @P1 LOP3.LUT R3, R3, 0x1, RZ, 0xc0, !PT ;  /* 0x0000000103031812 */ /* 0x000fe200078ec0ff */
[----:B------:R-:W-:Y:S01]  /*7650*/  BSSY B1, `(.L_x_123) ;  /* 0x0000039000017945 */ /* 0x000fe20003800000 */
[----:B------:R-:W-:Y:S01]  /*7660*/  PLOP3.LUT P2, PT, PT, PT, UP1, 0x80, 0x8 ;  /* 0x000000000008781c */ /* 0x000fe20003f4f018 */
[----:B------:R-:W-:Y:S01]  /*7670*/  IMAD.IADD R83, R82, 0x1, R81 ;  /* 0x0000000152537824 */ /* 0x000fe200078e0251 */
[----:B------:R-:W-:Y:S01]  /*7680*/  ISETP.NE.U32.OR P5, PT, R3, 0x1, !P1 ;  /* 0x000000010300780c */ /* 0x000fe20004fa5470 */
[----:B------:R-:W-:Y:S01]  /*7690*/  IMAD.U32 R3, RZ, RZ, UR46 ;  /* 0x0000002eff037e24 */ /* 0x000fe2000f8e00ff */
[----:B------:R-:W-:Y:S01]  /*76a0*/  LOP3.LUT P4, R90, R84, 0xff, RZ, 0xc0, !PT ;  /* 0x000000ff545a7812 */ /* 0x000fe2000788c0ff */
[----:B------:R-:W-:Y:S01]  /*76b0*/  IMAD.MOV.U32 R109, RZ, RZ, 0x1 ;  /* 0x00000001ff6d7424 */ /* 0x000fe200078e00ff */
[----:B------:R-:W-:Y:S01]  /*76c0*/  P2R R108, PR, RZ, 0x20 ;  /* 0x00000020ff6c7803 */ /* 0x000fe20000000000 */
[----:B------:R-:W-:Y:S01]  /*76d0*/  IMAD R39, R36, 0x40, R37 ;  /* 0x0000004024277824 */ /* 0x000fe200078e0225 */
[----:B------:R-:W-:Y:S01]  /*76e0*/  LEA R0, R3, UR47, 0x3 ;  /* 0x0000002f03007c11 */ /* 0x000fe2000f8e18ff */
[----:B------:R-:W-:Y:S01]  /*76f0*/  IMAD.U32 R112, RZ, RZ, UR46 ;  /* 0x0000002eff707e24 */ /* 0x000fe2000f8e00ff */
[----:B------:R-:W-:Y:S02]  /*7700*/  SEL R3, RZ, 0xffffffff, P3 ;  /* 0xffffffffff037807 */ /* 0x000fe40001800000 */
[----:B------:R-:W-:Y:S02]  /*7710*/  CS2R R74, SRZ ;  /* 0x00000000004a7805 */ /* 0x000fe4000001ff00 */
[----:B------:R-:W-:Y:S02]  /*7720*/  CS2R R72, SRZ ;  /* 0x0000000000487805 */ /* 0x000fe4000001ff00 */
[----:B------:R-:W-:Y:S02]  /*7730*/  CS2R R66, SRZ ;  /* 0x0000000000427805 */ /* 0x000fe4000001ff00 */
[----:B------:R-:W-:Y:S02]  /*7740*/  @P2 SEL R3, R4, R3, !P4 ;  /* 0x0000000304032207 */ /* 0x000fe40006000000 */
[----:B------:R-:W-:Y:S02]  /*7750*/  CS2R R64, SRZ ;  /* 0x0000000000407805 */ /* 0x000fe4000001ff00 */
[----:B------:R-:W-:Y:S02]  /*7760*/  @P5 SHF.L.U32 R5, R111, 0x1f, RZ ;  /* 0x0000001f6f055819 */ /* 0x000fe400000006ff */
[----:B------:R-:W-:Y:S02]  /*7770*/  CS2R R58, SRZ ;  /* 0x00000000003a7805 */ /* 0x000fe4000001ff00 */
[----:B------:R-:W-:Y:S02]  /*7780*/  LOP3.LUT R3, R3, 0x1, RZ, 0xc0, !PT ;  /* 0x0000000103037812 */ /* 0x000fe400078ec0ff */
[----:B------:R-:W-:Y:S01]  /*7790*/  CS2R R56, SRZ ;  /* 0x0000000000387805 */ /* 0x000fe2000001ff00 */
[----:B------:R-:W1:Y:S01]  /*77a0*/  @P5 SYNCS.PHASECHK.TRANS64.TRYWAIT P1, [R0+URZ+0x120], R5 ;  /* 0x00012005000055a7 */ /* 0x000e6200080211ff */
[----:B------:R-:W-:Y:S02]  /*77b0*/  CS2R R50, SRZ ;  /* 0x0000000000327805 */ /* 0x000fe4000001ff00 */
[----:B------:R-:W-:Y:S02]  /*77c0*/  ISETP.NE.U32.AND P2, PT, R3, 0x1, PT ;  /* 0x000000010300780c */ /* 0x000fe40003f45070 */
[----:B------:R-:W-:Y:S01]  /*77d0*/  CS2R R48, SRZ ;  /* 0x0000000000307805 */ /* 0x000fe2000001ff00 */
[----:B------:R-:W-:Y:S01]  /*77e0*/  IMAD.IADD R47, R82, 0x1, R80 ;  /* 0x00000001522f7824 */ /* 0x000fe200078e0250 */
[----:B------:R-:W-:Y:S01]  /*77f0*/  P2R R113, PR, RZ, 0x4 ;  /* 0x00000004ff717803 */ /* 0x000fe20000000000 */
[----:B------:R-:W-:Y:S01]  /*7800*/  IMAD.IADD R46, R96, 0x1, R83 ;  /* 0x00000001602e7824 */ /* 0x000fe200078e0253 */
[----:B------:R3:W4:Y:S01]  /*7810*/  SYNCS.PHASECHK.TRANS64.TRYWAIT P0, [R89+URZ+0x180], R2 ;  /* 0x00018002590075a7 */ /* 0x00072200080011ff */
[----:B-1----:R-:W-:Y:S01]  /*7820*/  @P5 SEL R109, RZ, 0x1, !P1 ;  /* 0x00000001ff6d5807 */ /* 0x002fe20004800000 */
[----:B---3--:R-:W-:Y:S06]  /*7830*/  @!P5 BRA `(.L_x_124) ;  /* 0x000000000068d947 */ /* 0x008fec0003800000 */
[----:B------:R-:W-:Y:S01]  /*7840*/  ISETP.NE.AND P1, PT, R109, RZ, PT ;  /* 0x000000ff6d00720c */ /* 0x000fe20003f25270 */
[----:B------:R-:W-:Y:S01]  /*7850*/  BSSY B0, `(.L_x_125) ;  /* 0x000000d000007945 */ /* 0x000fe20003800000 */
[----:B------:R-:W-:Y:S02]  /*7860*/  CS2R R50, SRZ ;  /* 0x0000000000327805 */ /* 0x000fe4000001ff00 */
[----:B------:R-:W-:Y:S02]  /*7870*/  CS2R R48, SRZ ;  /* 0x0000000000307805 */ /* 0x000fe4000001ff00 */
[----:B------:R-:W-:Y:S02]  /*7880*/  CS2R R58, SRZ ;  /* 0x00000000003a7805 */ /* 0x000fe4000001ff00 */
[----:B------:R-:W-:Y:S02]  /*7890*/  CS2R R56, SRZ ;  /* 0x0000000000387805 */ /* 0x000fe4000001ff00 */
[----:B------:R-:W-:Y:S02]  /*78a0*/  CS2R R66, SRZ ;  /* 0x0000000000427805 */ /* 0x000fe4000001ff00 */
[----:B------:R-:W-:Y:S02]  /*78b0*/  CS2R R64, SRZ ;  /* 0x0000000000407805 */ /* 0x000fe4000001ff00 */
[----:B------:R-:W-:Y:S02]  /*78c0*/  CS2R R74, SRZ ;  /* 0x00000000004a7805 */ /* 0x000fe4000001ff00 */
[----:B------:R-:W-:Y:S01]  /*78d0*/  CS2R R72, SRZ ;  /* 0x0000000000487805 */ /* 0x000fe2000001ff00 */
[----:B------:R-:W-:Y:S06]  /*78e0*/  @P1 BRA `(.L_x_126) ;  /* 0x00000000000c1947 */ /* 0x000fec0003800000 */
[----:B------:R-:W-:Y:S04]  /*78f0*/  SHF.L.U32 R3, R111, 0x1f, RZ ;  /* 0x0000001f6f037819 */ /* 0x000fe800000006ff */
[----:B------:R-:W1:Y:S02]  /*7900*/  SYNCS.PHASECHK.TRANS64.TRYWAIT P1, [R0+URZ+0x120], R3 ;  /* 0x00012003000075a7 */ /* 0x000e6400080211ff */
[----:B-1----:R-:W-:Y:S05]  /*7910*/  @!P1 BRA `(.L_x_127) ;  /* 0x0000002800d49947 */ /* 0x002fea0003800000 */
.L_x_126:
[----:B------:R-:W-:Y:S05]  /*7920*/  BSYNC B0 ;  /* 0x0000000000007941 */ /* 0x000fea0003800000 */
.L_x_125:
[----:B------:R-:W-:Y:S01]  /*7930*/  ISETP.NE.AND P1, PT, R113, RZ, PT ;  /* 0x000000ff7100720c */ /* 0x000fe20003f25270 */
[----:B------:R-:W-:Y:S04]  /*7940*/  UIADD3 UR4, UPT, UPT, UR46, 0x1, URZ ;  /* 0x000000012e047890 */ /* 0x000fe8000fffe0ff */
[----:B------:R-:W-:Y:S04]  /*7950*/  UISETP.NE.AND UP0, UPT, UR4, 0x3, UPT ;  /* 0x000000030400788c */ /* 0x000fe8000bf05270 */
[----:B------:R-:W-:Y:S02]  /*7960*/  USEL UR5, URZ, 0x1, UP0 ;  /* 0x00000001ff057887 */ /* 0x000fe40008000000 */
[----:B------:R-:W-:Y:S02]  /*7970*/  USEL UR4, UR4, URZ, UP0 ;  /* 0x000000ff04047287 */ /* 0x000fe40008000000 */
[----:B------:R3:W1:Y:S02]  /*7980*/  @P1 LDS.128 R48, [R82] ;  /* 0x0000000052301984 */ /* 0x0006640000000c00 */
[----:B------:R-:W-:Y:S02]  /*7990*/  LOP3.LUT R111, R111, UR5, RZ, 0x3c, !PT ;  /* 0x000000056f6f7c12 */ /* 0x000fe4000f8e3cff */
[----:B------:R3:W1:Y:S01]  /*79a0*/  @P1 LDS.128 R56, [R83+0x10] ;  /* 0x0000100053381984 */ /* 0x0006620000000c00 */
[----:B------:R-:W-:Y:S03]  /*79b0*/  IMAD.U32 R112, RZ, RZ, UR4 ;  /* 0x00000004ff707e24 */ /* 0x000fe6000f8e00ff */
[----:B------:R3:W1:Y:S04]  /*79c0*/  @P1 LDS.128 R64, [R47+0x20] ;  /* 0x000020002f401984 */ /* 0x0006680000000c00 */
[----:B------:R3:W1:Y:S02]  /*79d0*/  @P1 LDS.128 R72, [R46+0x10] ;  /* 0x000010002e481984 */ /* 0x0006640000000c00 */
.L_x_124:
[----:B------:R-:W-:Y:S05]  /*79e0*/  BSYNC B1 ;  /* 0x0000000000017941 */ /* 0x000fea0003800000 */
.L_x_123:
[----:B-1----:R-:W-:Y:S04]  /*79f0*/  SHF.R.U32.HI R0, RZ, 0x15, R39 ;  /* 0x00000015ff007819 */ /* 0x002fe80000011627 */
[----:B------:R-:W-:Y:S01]  /*7a00*/  LOP3.LUT P1, RZ, R0, 0x3, R85, 0x48, !PT ;  /* 0x0000000300ff7812 */ /* 0x000fe20007824855 */
[----:B------:R-:W-:Y:S01]  /*7a10*/  @!UPT UIADD3 URZ, UPT, UPT, URZ, URZ, URZ ;  /* 0x000000fffffff290 */ /* 0x000fe2000fffe0ff */
[----:B----4-:R-:W-:Y:S11]  /*7a20*/  @P0 BRA `(.L_x_128) ;  /* 0x0000000000080947 */ /* 0x010ff60003800000 */
[----:B------:R-:W1:Y:S02]  /*7a30*/  SYNCS.PHASECHK.TRANS64.TRYWAIT P0, [R89+URZ+0x180], R2 ;  /* 0x00018002590075a7 */ /* 0x000e6400080011ff */
[----:B-1----:R-:W-:Y:S05]  /*7a40*/  @!P0 BRA `(.L_x_129) ;  /* 0x00000028009c8947 */ /* 0x002fea0003800000 */
.L_x_128:
[----:B------:R-:W-:Y:S05]  /*7a50*/  @!P1 BRA `(.L_x_130) ;  /* 0x0000000000409947 */ /* 0x000fea0003800000 */
[----:B------:R-:W4:Y:S01]  /*7a60*/  LDCU.64 UR8, c[0x4][0x70] ;  /* 0x01000e00ff0877ac */ /* 0x000f220008000a00 */
[----:B------:R-:W-:Y:S01]  /*7a70*/  MOV R3, 0x0 ;  /* 0x0000000000037802 */ /* 0x000fe20000000f00 */
[----:B------:R-:W-:Y:S02]  /*7a80*/  HFMA2 R12, -RZ, RZ, 0, 5.9604644775390625e-08 ;  /* 0x00000001ff0c7431 */ /* 0x000fe400000001ff */
[----:B------:R-:W-:Y:S02]  /*7a90*/  IMAD.MOV.U32 R8, RZ, RZ, 0x192 ;  /* 0x00000192ff087424 */ /* 0x000fe400078e00ff */
[----:B------:R-:W-:Y:S01]  /*7aa0*/  IMAD.MOV.U32 R13, RZ, RZ, RZ ;  /* 0x000000ffff0d7224 */ /* 0x000fe200078e00ff */
[----:B------:R-:W5:Y:S01]  /*7ab0*/  LDCU.64 UR6, c[0x4][0x78] ;  /* 0x01000f00ff0677ac */ /* 0x000f620008000a00 */
[----:B-1----:R-:W1:Y:S01]  /*7ac0*/  LDC.64 R2, c[0x4][R3] ;  /* 0x0100000003027b82 */ /* 0x002e620000000a00 */
[----:B------:R-:W2:Y:S01]  /*7ad0*/  LDCU.64 UR4, c[0x4][0x10] ;  /* 0x01000200ff0477ac */ /* 0x000ea20008000a00 */
[----:B----4-:R-:W-:Y:S01]  /*7ae0*/  MOV R5, UR9 ;  /* 0x0000000900057c02 */ /* 0x010fe20008000f00 */
[----:B------:R-:W-:Y:S01]  /*7af0*/  IMAD.U32 R4, RZ, RZ, UR8 ;  /* 0x00000008ff047e24 */ /* 0x000fe2000f8e00ff */
[----:B-----5:R-:W-:Y:S01]  /*7b00*/  MOV R7, UR7 ;  /* 0x0000000700077c02 */ /* 0x020fe20008000f00 */
[----:B------:R-:W-:Y:S01]  /*7b10*/  IMAD.U32 R6, RZ, RZ, UR6 ;  /* 0x00000006ff067e24 */ /* 0x000fe2000f8e00ff */
[----:B--2---:R-:W-:Y:S01]  /*7b20*/  MOV R11, UR5 ;  /* 0x00000005000b7c02 */ /* 0x004fe20008000f00 */
[----:B------:R-:W-:Y:S02]  /*7b30*/  IMAD.U32 R10, RZ, RZ, UR4 ;  /* 0x00000004ff0a7e24 */ /* 0x000fe4000f8e00ff */
[----:B------:R-:W-:Y:S07]  /*7b40*/  LEPC R20, `(.L_x_130) ;  /* 0x000000001014794e */ /* 0x000fee0000000000 */
[----:B-1-3--:R-:W-:Y:S05]  /*7b50*/  CALL.ABS.NOINC R2 ;  /* 0x0000000002007343 */ /* 0x00afea0003c00000 */
.L_x_130:
[C---:B------:R-:W-:Y:S01]  /*7b60*/  SHF.L.U32 R40, R48.reuse, 0x10, RZ ;  /* 0x0000001030287819 */ /* 0x040fe200000006ff */
[----:B------:R-:W-:Y:S05]  /*7b70*/  WARPSYNC.ALL ;  /* 0x0000000000007948 */ /* 0x000fea0003800000 */
[----:B------:R-:W-:Y:S01]  /*7b80*/  R2UR UR4, R39 ;  /* 0x00000000270472ca */ /* 0x000fe200000e0000 */
[----:B------:R-:W-:Y:S01]  /*7b90*/  BSSY.RECONVERGENT B0, `(.L_x_131) ;  /* 0x0000087000007945 */ /* 0x000fe20003800200 */
[----:B------:R-:W-:Y:S02]  /*7ba0*/  LOP3.LUT R43, R48, 0xffff0000, RZ, 0xc0, !PT ;  /* 0xffff0000302b7812 */ /* 0x000fe400078ec0ff */
[----:B------:R-:W-:Y:S02]  /*7bb0*/  SHF.L.U32 R42, R49, 0x10, RZ ;  /* 0x00000010312a7819 */ /* 0x000fe400000006ff */
[----:B------:R-:W-:Y:S02]  /*7bc0*/  SHF.L.U32 R45, R51, 0x10, RZ ;  /* 0x00000010332d7819 */ /* 0x000fe400000006ff */
[----:B------:R-:W-:Y:S02]  /*7bd0*/  LOP3.LUT R44, R75, 0xffff0000, RZ, 0xc0, !PT ;  /* 0xffff00004b2c7812 */ /* 0x000fe400078ec0ff */
[----:B------:R-:W-:Y:S03]  /*7be0*/  ISETP.NE.AND P0, PT, R98, RZ, PT ;  /* 0x000000ff6200720c */ /* 0x000fe60003f05270 */
[----:B------:R-:W2:Y:S02]  /*7bf0*/  LDTM.x32 R4, tmem[UR4] ;  /* 0x00000004000479ee */ /* 0x000ea400082c0000 */
[C---:B--2---:R-:W-:Y:S01]  /*7c00*/  FMUL R0, R38.reuse, R4 ;  /* 0x0000000426007220 */ /* 0x044fe20000400000 */
[C---:B-1----:R-:W-:Y:S01]  /*7c10*/  FMUL R2, R38.reuse, R5 ;  /* 0x0000000526027220 */ /* 0x042fe20000400000 */
[C---:B------:R-:W-:Y:S01]  /*7c20*/  FMUL R3, R38.reuse, R6 ;  /* 0x0000000626037220 */ /* 0x040fe20000400000 */
[----:B------:R-:W-:Y:S01]  /*7c30*/  FMUL R7, R38, R7 ;  /* 0x0000000726077220 */ /* 0x000fe20000400000 */
[----:B------:R-:W-:Y:S01]  /*7c40*/  FFMA R0, R41, R40, R0 ;  /* 0x0000002829007223 */ /* 0x000fe20000000000 */
[----:B------:R-:W-:Y:S01]  /*7c50*/  LOP3.LUT R40, R49, 0xffff0000, RZ, 0xc0, !PT ;  /* 0xffff000031287812 */ /* 0x000fe200078ec0ff */
[C---:B------:R-:W-:Y:S01]  /*7c60*/  FFMA R2, R41.reuse, R43, R2 ;  /* 0x0000002b29027223 */ /* 0x040fe20000000002 */
[C---:B------:R-:W-:Y:S01]  /*7c70*/  SHF.L.U32 R43, R50.reuse, 0x10, RZ ;  /* 0x00000010322b7819 */ /* 0x040fe200000006ff */
[C---:B------:R-:W-:Y:S01]  /*7c80*/  FFMA R3, R41.reuse, R42, R3 ;  /* 0x0000002a29037223 */ /* 0x040fe20000000003 */
[----:B------:R-:W-:Y:S01]  /*7c90*/  LOP3.LUT R42, R50, 0xffff0000, RZ, 0xc0, !PT ;  /* 0xffff0000322a7812 */ /* 0x000fe200078ec0ff */
[----:B------:R-:W-:Y:S01]  /*7ca0*/  FMUL R4, R38, R8 ;  /* 0x0000000826047220 */ /* 0x000fe20000400000 */
[----:B------:R-:W-:Y:S01]  /*7cb0*/  F2FP.BF16.F32.PACK_AB R52, R2, R0 ;  /* 0x000000000234723e */ /* 0x000fe200000010ff */
[----:B------:R-:W-:Y:S01]  /*7cc0*/  FFMA R7, R41, R40, R7 ;  /* 0x0000002829077223 */ /* 0x000fe20000000007 */
[----:B------:R-:W-:Y:S01]  /*7cd0*/  LOP3.LUT R40, R51, 0xffff0000, RZ, 0xc0, !PT ;  /* 0xffff000033287812 */ /* 0x000fe200078ec0ff */
[C---:B------:R-:W-:Y:S01]  /*7ce0*/  FMUL R5, R38.reuse, R9 ;  /* 0x0000000926057220 */ /* 0x040fe20000400000 */
[C---:B------:R-:W-:Y:S01]  /*7cf0*/  FMUL R6, R38.reuse, R10 ;  /* 0x0000000a26067220 */ /* 0x040fe20000400000 */
[----:B------:R-:W-:Y:S01]  /*7d00*/  FMUL R11, R38, R11 ;  /* 0x0000000b260b7220 */ /* 0x000fe20000400000 */
[----:B------:R-:W-:Y:S01]  /*7d10*/  F2FP.BF16.F32.PACK_AB R53, R7, R3 ;  /* 0x000000030735723e */ /* 0x000fe200000010ff */
[C---:B------:R-:W-:Y:S01]  /*7d20*/  FFMA R4, R41.reuse, R43, R4 ;  /* 0x0000002b29047223 */ /* 0x040fe20000000004 */
[C---:B------:R-:W-:Y:S01]  /*7d30*/  SHF.L.U32 R43, R56.reuse, 0x10, RZ ;  /* 0x00000010382b7819 */ /* 0x040fe200000006ff */
[----:B------:R-:W-:Y:S01]  /*7d40*/  FFMA R5, R41, R42, R5 ;  /* 0x0000002a29057223 */ /* 0x000fe20000000005 */
[----:B------:R-:W-:Y:S01]  /*7d50*/  LOP3.LUT R42, R57, 0xffff0000, RZ, 0xc0, !PT ;  /* 0xffff0000392a7812 */ /* 0x000fe200078ec0ff */
[----:B------:R-:W-:Y:S01]  /*7d60*/  FFMA R6, R41, R45, R6 ;  /* 0x0000002d29067223 */ /* 0x000fe20000000006 */
[----:B------:R-:W-:Y:S01]  /*7d70*/  SHF.L.U32 R45, R57, 0x10, RZ ;  /* 0x00000010392d7819 */ /* 0x000fe200000006ff */
[----:B------:R-:W-:Y:S01]  /*7d80*/  FFMA R11, R41, R40, R11 ;  /* 0x00000028290b7223 */ /* 0x000fe2000000000b */
[----:B------:R-:W-:Y:S01]  /*7d90*/  LOP3.LUT R40, R56, 0xffff0000, RZ, 0xc0, !PT ;  /* 0xffff000038287812 */ /* 0x000fe200078ec0ff */
[C---:B------:R-:W-:Y:S01]  /*7da0*/  FMUL R8, R38.reuse, R12 ;  /* 0x0000000c26087220 */ /* 0x040fe20000400000 */
[----:B------:R-:W-:Y:S01]  /*7db0*/  F2FP.BF16.F32.PACK_AB R54, R5, R4 ;  /* 0x000000040536723e */ /* 0x000fe200000010ff */
[C---:B------:R-:W-:Y:S01]  /*7dc0*/  FMUL R9, R38.reuse, R13 ;  /* 0x0000000d26097220 */ /* 0x040fe20000400000 */
[----:B------:R-:W-:Y:S01]  /*7dd0*/  F2FP.BF16.F32.PACK_AB R55, R11, R6 ;  /* 0x000000060b37723e */ /* 0x000fe200000010ff */
[C---:B------:R-:W-:Y:S01]  /*7de0*/  FMUL R10, R38.reuse, R14 ;  /* 0x0000000e260a7220 */ /* 0x040fe20000400000 */
[----:B------:R-:W-:Y:S01]  /*7df0*/  FMUL R15, R38, R15 ;  /* 0x0000000f260f7220 */ /* 0x000fe20000400000 */
[----:B------:R-:W-:Y:S01]  /*7e00*/  FFMA R8, R41, R43, R8 ;  /* 0x0000002b29087223 */ /* 0x000fe20000000008 */
[----:B------:R-:W-:Y:S01]  /*7e10*/  SHF.L.U32 R43, R59, 0x10, RZ ;  /* 0x000000103b2b7819 */ /* 0x000fe200000006ff */
[C---:B------:R-:W-:Y:S01]  /*7e20*/  FFMA R9, R41.reuse, R40, R9 ;  /* 0x0000002829097223 */ /* 0x040fe20000000009 */
[C---:B------:R-:W-:Y:S01]  /*7e30*/  SHF.L.U32 R40, R58.reuse, 0x10, RZ ;  /* 0x000000103a287819 */ /* 0x040fe200000006ff */
        /* <DEDUP_REMOVED lines=8> */
[----:B------:R-:W-:Y:S01]  /*7ec0*/  FMUL R14, R38, R18 ;  /* 0x00000012260e7220 */ /* 0x000fe20000400000 */
[----:B------:R-:W-:Y:S01]  /*7ed0*/  FFMA R12, R41, R40, R12 ;  /* 0x00000028290c7223 */ /* 0x000fe2000000000c */
[----:B------:R-:W-:Y:S01]  /*7ee0*/  LOP3.LUT R40, R59, 0xffff0000, RZ, 0xc0, !PT ;  /* 0xffff00003b287812 */ /* 0x000fe200078ec0ff */
[C---:B------:R-:W-:Y:S01]  /*7ef0*/  FFMA R13, R41.reuse, R42, R13 ;  /* 0x0000002a290d7223 */ /* 0x040fe2000000000d */
[----:B------:R-:W-:Y:S01]  /*7f00*/  LOP3.LUT R42, R64, 0xffff0000, RZ, 0xc0, !PT ;  /* 0xffff0000402a7812 */ /* 0x000fe200078ec0ff */
[----:B------:R-:W-:Y:S01]  /*7f10*/  FMUL R19, R38, R19 ;  /* 0x0000001326137220 */ /* 0x000fe20000400000 */
[----:B------:R-:W-:Y:S01]  /*7f20*/  FFMA R14, R41, R43, R14 ;  /* 0x0000002b290e7223 */ /* 0x000fe2000000000e */
[----:B------:R-:W-:Y:S01]  /*7f30*/  SHF.L.U32 R43, R64, 0x10, RZ ;  /* 0x00000010402b7819 */ /* 0x000fe200000006ff */
[----:B------:R1:W-:Y:S01]  /*7f40*/  STS.128 [R82], R52 ;  /* 0x0000003452007388 */ /* 0x0003e20000000c00 */
[----:B------:R-:W-:Y:S01]  /*7f50*/  F2FP.BF16.F32.PACK_AB R62, R13, R12 ;  /* 0x0000000c0d3e723e */ /* 0x000fe200000010ff */
[C---:B------:R-:W-:Y:S01]  /*7f60*/  FMUL R16, R38.reuse, R20 ;  /* 0x0000001426107220 */ /* 0x040fe20000400000 */
        /* <DEDUP_REMOVED lines=8> */
[C---:B------:R-:W-:Y:S01]  /*7ff0*/  FFMA R17, R41.reuse, R42, R17 ;  /* 0x0000002a29117223 */ /* 0x040fe20000000011 */
[----:B------:R-:W-:Y:S01]  /*8000*/  FFMA R18, R41, R45, R18 ;  /* 0x0000002d29127223 */ /* 0x000fe20000000012 */
[----:B------:R1:W-:Y:S01]  /*8010*/  STS.128 [R83+0x10], R60 ;  /* 0x0000103c53007388 */ /* 0x0003e20000000c00 */
[----:B------:R-:W-:Y:S01]  /*8020*/  SHF.L.U32 R45, R67, 0x10, RZ ;  /* 0x00000010432d7819 */ /* 0x000fe200000006ff */
[----:B------:R-:W-:Y:S01]  /*8030*/  FFMA R23, R41, R40, R23 ;  /* 0x0000002829177223 */ /* 0x000fe20000000017 */
[----:B------:R-:W-:Y:S01]  /*8040*/  LOP3.LUT R40, R66, 0xffff0000, RZ, 0xc0, !PT ;  /* 0xffff000042287812 */ /* 0x000fe200078ec0ff */
[C---:B------:R-:W-:Y:S01]  /*8050*/  FMUL R20, R38.reuse, R24 ;  /* 0x0000001826147220 */ /* 0x040fe20000400000 */
[----:B------:R-:W-:Y:S01]  /*8060*/  LOP3.LUT R42, R67, 0xffff0000, RZ, 0xc0, !PT ;  /* 0xffff0000432a7812 */ /* 0x000fe200078ec0ff */
[C---:B------:R-:W-:Y:S01]  /*8070*/  FMUL R21, R38.reuse, R25 ;  /* 0x0000001926157220 */ /* 0x040fe20000400000 */
[----:B------:R-:W-:Y:S01]  /*8080*/  F2FP.BF16.F32.PACK_AB R68, R17, R16 ;  /* 0x000000101144723e */ /* 0x000fe200000010ff */
[C---:B------:R-:W-:Y:S01]  /*8090*/  FMUL R22, R38.reuse, R26 ;  /* 0x0000001a26167220 */ /* 0x040fe20000400000 */
[----:B------:R-:W-:Y:S01]  /*80a0*/  FMUL R27, R38, R27 ;  /* 0x0000001b261b7220 */ /* 0x000fe20000400000 */
[C---:B------:R-:W-:Y:S01]  /*80b0*/  FFMA R20, R41.reuse, R43, R20 ;  /* 0x0000002b29147223 */ /* 0x040fe20000000014 */
[C---:B------:R-:W-:Y:S01]  /*80c0*/  FFMA R21, R41.reuse, R40, R21 ;  /* 0x0000002829157223 */ /* 0x040fe20000000015 */
[C---:B------:R-:W-:Y:S01]  /*80d0*/  FFMA R22, R41.reuse, R45, R22 ;  /* 0x0000002d29167223 */ /* 0x040fe20000000016 */
[----:B------:R-:W-:Y:S01]  /*80e0*/  FFMA R27, R41, R42, R27 ;  /* 0x0000002a291b7223 */ /* 0x000fe2000000001b */
[----:B------:R-:W-:Y:S01]  /*80f0*/  SHF.L.U32 R40, R72, 0x10, RZ ;  /* 0x0000001048287819 */ /* 0x000fe200000006ff */
[----:B------:R-:W-:Y:S01]  /*8100*/  FMUL R24, R38, R28 ;  /* 0x0000001c26187220 */ /* 0x000fe20000400000 */
[----:B------:R-:W-:Y:S01]  /*8110*/  LOP3.LUT R42, R72, 0xffff0000, RZ, 0xc0, !PT ;  /* 0xffff0000482a7812 */ /* 0x000fe200078ec0ff */
[C---:B------:R-:W-:Y:S01]  /*8120*/  FMUL R25, R38.reuse, R29 ;  /* 0x0000001d26197220 */ /* 0x040fe20000400000 */
[----:B------:R-:W-:Y:S01]  /*8130*/  SHF.L.U32 R43, R73, 0x10, RZ ;  /* 0x00000010492b7819 */ /* 0x000fe200000006ff */
[C---:B------:R-:W-:Y:S01]  /*8140*/  FMUL R26, R38.reuse, R30 ;  /* 0x0000001e261a7220 */ /* 0x040fe20000400000 */
[C---:B------:R-:W-:Y:S01]  /*8150*/  FFMA R24, R41.reuse, R40, R24 ;  /* 0x0000002829187223 */ /* 0x040fe20000000018 */
[----:B------:R-:W-:Y:S01]  /*8160*/  FFMA R25, R41, R42, R25 ;  /* 0x0000002a29197223 */ /* 0x000fe20000000019 */
[----:B------:R-:W-:Y:S01]  /*8170*/  LOP3.LUT R40, R73, 0xffff0000, RZ, 0xc0, !PT ;  /* 0xffff000049287812 */ /* 0x000fe200078ec0ff */
[----:B------:R-:W-:Y:S01]  /*8180*/  FFMA R26, R41, R43, R26 ;  /* 0x0000002b291a7223 */ /* 0x000fe2000000001a */
[----:B------:R-:W-:Y:S01]  /*8190*/  FMUL R31, R38, R31 ;  /* 0x0000001f261f7220 */ /* 0x000fe20000400000 */
[----:B------:R-:W-:Y:S01]  /*81a0*/  SHF.L.U32 R43, R74, 0x10, RZ ;  /* 0x000000104a2b7819 */ /* 0x000fe200000006ff */
[----:B------:R-:W-:Y:S01]  /*81b0*/  FMUL R28, R38, R32 ;  /* 0x00000020261c7220 */ /* 0x000fe20000400000 */
[----:B------:R-:W-:Y:S01]  /*81c0*/  LOP3.LUT R42, R74, 0xffff0000, RZ, 0xc0, !PT ;  /* 0xffff00004a2a7812 */ /* 0x000fe200078ec0ff */
[C---:B------:R-:W-:Y:S01]  /*81d0*/  FMUL R29, R38.reuse, R33 ;  /* 0x00000021261d7220 */ /* 0x040fe20000400000 */
[----:B------:R-:W-:Y:S01]  /*81e0*/  SHF.L.U32 R45, R75, 0x10, RZ ;  /* 0x000000104b2d7819 */ /* 0x000fe200000006ff */
[C---:B------:R-:W-:Y:S01]  /*81f0*/  FMUL R30, R38.reuse, R34 ;  /* 0x00000022261e7220 */ /* 0x040fe20000400000 */
[----:B------:R-:W-:Y:S01]  /*8200*/  FFMA R31, R41, R40, R31 ;  /* 0x00000028291f7223 */ /* 0x000fe2000000001f */
[----:B------:R-:W-:Y:S01]  /*8210*/  FMUL R35, R38, R35 ;  /* 0x0000002326237220 */ /* 0x000fe20000400000 */
[----:B------:R-:W-:Y:S01]  /*8220*/  F2FP.BF16.F32.PACK_AB R69, R23, R18 ;  /* 0x000000121745723e */ /* 0x000fe200000010ff */
[----:B------:R-:W-:Y:S01]  /*8230*/  FFMA R28, R41, R43, R28 ;  /* 0x0000002b291c7223 */ /* 0x000fe2000000001c */
[----:B------:R-:W-:Y:S01]  /*8240*/  F2FP.BF16.F32.PACK_AB R70, R21, R20 ;  /* 0x000000141546723e */ /* 0x000fe200000010ff */
[----:B------:R-:W-:Y:S01]  /*8250*/  FFMA R29, R41, R42, R29 ;  /* 0x0000002a291d7223 */ /* 0x000fe2000000001d */
[----:B------:R-:W-:Y:S01]  /*8260*/  F2FP.BF16.F32.PACK_AB R71, R27, R22 ;  /* 0x000000161b47723e */ /* 0x000fe200000010ff */
[C---:B------:R-:W-:Y:S01]  /*8270*/  FFMA R30, R41.reuse, R45, R30 ;  /* 0x0000002d291e7223 */ /* 0x040fe2000000001e */
[----:B------:R-:W-:Y:S01]  /*8280*/  FFMA R35, R41, R44, R35 ;  /* 0x0000002c29237223 */ /* 0x000fe20000000023 */
[----:B------:R-:W-:Y:S02]  /*8290*/  F2FP.BF16.F32.PACK_AB R104, R25, R24 ;  /* 0x000000181968723e */ /* 0x000fe400000010ff */
[----:B------:R1:W-:Y:S01]  /*82a0*/  STS.128 [R47+0x20], R68 ;  /* 0x000020442f007388 */ /* 0x0003e20000000c00 */
[----:B------:R-:W-:Y:S02]  /*82b0*/  F2FP.BF16.F32.PACK_AB R105, R31, R26 ;  /* 0x0000001a1f69723e */ /* 0x000fe400000010ff */
[----:B------:R-:W-:Y:S02]  /*82c0*/  F2FP.BF16.F32.PACK_AB R106, R29, R28 ;  /* 0x0000001c1d6a723e */ /* 0x000fe400000010ff */
[----:B------:R-:W-:Y:S05]  /*82d0*/  F2FP.BF16.F32.PACK_AB R107, R35, R30 ;  /* 0x0000001e236b723e */ /* 0x000fea00000010ff */
[----:B------:R1:W-:Y:S01]  /*82e0*/  STS.128 [R46+0x10], R104 ;  /* 0x000010682e007388 */ /* 0x0003e20000000c00 */
[----:B------:R-:W-:Y:S01]  /*82f0*/  @!PT LDS RZ, [RZ] ;  /* 0x00000000fffff984 */ /* 0x000fe20000000800 */
[----:B------:R-:W-:Y:S01]  /*8300*/  @!PT LDS RZ, [RZ] ;  /* 0x00000000fffff984 */ /* 0x000fe20000000800 */
[----:B------:R-:W-:Y:S01]  /*8310*/  @!PT LDS RZ, [RZ] ;  /* 0x00000000fffff984 */ /* 0x000fe20000000800 */
[----:B------:R-:W-:Y:S01]  /*8320*/  @!PT LDS RZ, [RZ] ;  /* 0x00000000fffff984 */ /* 0x000fe20000000800 */
[----:B------:R2:W-:Y:S07]  /*8330*/  MEMBAR.ALL.CTA ;  /* 0x0000000000007992 */ /* 0x0005ee0000008000 */
[----:B--2---:R-:W2:Y:S02]  /*8340*/  FENCE.VIEW.ASYNC.S ;  /* 0x00000000000073c6 */ /* 0x004ea40000000000 */
[----:B--2---:R-:W-:Y:S06]  /*8350*/  BAR.SYNC.DEFER_BLOCKING 0x1, 0x80 ;  /* 0x0042000000007b1d */ /* 0x004fec0000010000 */
[----:B------:R-:W-:Y:S05]  /*8360*/  @P0 BRA `(.L_x_132) ;  /* 0x0000000000240947 */ /* 0x000fea0003800000 */
[----:B------:R-:W2:Y:S01]  /*8370*/  LDCU.64 UR6, c[0x0][0x348] ;  /* 0x00006900ff0677ac */ /* 0x000ea20008000a00 */
[----:B------:R-:W-:Y:S01]  /*8380*/  R2UR UR5, R110 ;  /* 0x000000006e0572ca */ /* 0x000fe200000e0000 */
[----:B------:R-:W-:Y:S11]  /*8390*/  UMOV UR51, UR44 ;  /* 0x0000002c00337c82 */ /* 0x000ff60008000000 */
[----:B------:R-:W-:Y:S01]  /*83a0*/  @!UPT UIADD3 URZ, UPT, UPT, URZ, URZ, URZ ;  /* 0x000000fffffff290 */ /* 0x000fe2000fffe0ff */
[----:B------:R-:W-:Y:S02]  /*83b0*/  UIADD3 UR48, UPT, UPT, UR47, 0x200, UR5 ;  /* 0x000002002f307890 */ /* 0x000fe4000fffe005 */
[----:B--2---:R-:W-:Y:S04]  /*83c0*/  UIADD3 UR4, UP0, UPT, UR6, 0xa80, URZ ;  /* 0x00000a8006047890 */ /* 0x004fe8000ff1e0ff */
[----:B------:R-:W-:Y:S09]  /*83d0*/  UIADD3.X UR5, UPT, UPT, URZ, UR7, URZ, UP0, !UPT ;  /* 0x00000007ff057290 */ /* 0x000ff200087fe4ff */
[----:B------:R2:W-:Y:S02]  /*83e0*/  UTMASTG.3D [UR48], [UR4] ;  /* 0x00000030040073b5 */ /* 0x0005e40008010000 */
[----:B--2---:R0:W-:Y:S02]  /*83f0*/  UTMACMDFLUSH ;  /* 0x00000000000079b7 */ /* 0x0041e40000000000 */
.L_x_132:
[----:B------:R-:W-:Y:S05]  /*8400*/  BSYNC.RECONVERGENT B0 ;  /* 0x0000000000007941 */ /* 0x000fea0003800200 */
.L_x_131:
[----:B------:R-:W-:Y:S01]  /*8410*/  UIADD3 UR43, UPT, UPT, UR46, 0x1, URZ ;  /* 0x000000012e2b7890 */ /* 0x000fe2000fffe0ff */
[----:B------:R-:W-:Y:S03]  /*8420*/  BSSY.RECONVERGENT B0, `(.L_x_133) ;  /* 0x0000005000007945 */ /* 0x000fe60003800200 */
[----:B------:R-:W-:Y:S04]  /*8430*/  UISETP.NE.AND UP0, UPT, UR43, 0x3, UPT ;  /* 0x000000032b00788c */ /* 0x000fe8000bf05270 */
[----:B------:R-:W-:Y:S01]  /*8440*/  USEL UR45, UR43, URZ, UP0 ;  /* 0x000000ff2b2d7287 */ /* 0x000fe20008000000 */
[----:B------:R-:W-:Y:S11]  /*8450*/  @P0 BRA `(.L_x_134) ;  /* 0x0000000000040947 */ /* 0x000ff60003800000 */
[----:B------:R-:W-:Y:S04]  /*8460*/  DEPBAR.LE SB0, 0x1 ;  /* 0x000080400000791a */ /* 0x000fe80000000000 */
.L_x_134:
[----:B------:R-:W-:Y:S05]  /*8470*/  BSYNC.RECONVERGENT B0 ;  /* 0x0000000000007941 */ /* 0x000fea0003800200 */
.L_x_133:
[----:B------:R-:W-:Y:S01]  /*8480*/  BAR.SYNC.DEFER_BLOCKING 0x1, 0x80 ;  /* 0x0042000000007b1d */ /* 0x000fe20000010000 */
[----:B------:R-:W-:Y:S01]  /*8490*/  ISETP.NE.AND P1, PT, R108, RZ, PT ;  /* 0x000000ff6c00720c */ /* 0x000fe20003f25270 */
[----:B------:R-:W-:Y:S01]  /*84a0*/  UISETP.NE.AND UP0, UPT, UR53, URZ, UPT ;  /* 0x000000ff3500728c */ /* 0x000fe2000bf05270 */
[----:B------:R-:W-:Y:S11]  /*84b0*/  LEA R2, R112, UR47, 0x3 ;  /* 0x0000002f70027c11 */ /* 0x000ff6000f8e18ff */
[----:B------:R-:W-:Y:S01]  /*84c0*/  @P1 SHF.L.U32 R3, R111, 0x1f, RZ ;  /* 0x0000001f6f031819 */ /* 0x000fe200000006ff */
[----:B------:R-:W-:Y:S06]  /*84d0*/  BRA.U !UP0, `(.L_x_135) ;  /* 0x0000000108247547 */ /* 0x000fec000b800000 */
[----:B------:R-:W-:Y:S01]  /*84e0*/  IMAD.U32 R5, RZ, RZ, UR52 ;  /* 0x00000034ff057e24 */ /* 0x000fe2000f8e00ff */
[----:B------:R-:W-:Y:S01]  /*84f0*/  MOV R0, UR55 ;  /* 0x0000003700007c02 */ /* 0x000fe20008000f00 */
[----:B------:R-:W-:Y:S03]  /*8500*/  UIADD3 UR4, UPT, UPT, UR52, 0x1, URZ ;  /* 0x0000000134047890 */ /* 0x000fe6000fffe0ff */
[----:B------:R-:W-:Y:S01]  /*8510*/  @P1 LEA R5, R5, UR47, 0x3 ;  /* 0x0000002f05051c11 */ /* 0x000fe2000f8e18ff */
[----:B------:R-:W-:Y:S04]  /*8520*/  UISETP.NE.AND UP0, UPT, UR4, 0x3, UPT ;  /* 0x000000030400788c */ /* 0x000fe8000bf05270 */
[----:B------:R-:W-:Y:S01]  /*8530*/  @P1 VIADD R5, R5, 0x138 ;  /* 0x0000013805051836 */ /* 0x000fe20000000000 */
[----:B------:R-:W-:Y:S04]  /*8540*/  USEL UR52, UR4, URZ, UP0 ;  /* 0x000000ff04347287 */ /* 0x000fe80008000000 */
[----:B------:R-:W-:Y:S04]  /*8550*/  @P1 PRMT R0, R0, 0x654, R5 ;  /* 0x0000065400001816 */ /* 0x000fe80000000005 */
[----:B------:R2:W-:Y:S04]  /*8560*/  @P1 SYNCS.ARRIVE.TRANS64.RED.A1T0 RZ, [R0+URZ], RZ ;  /* 0x000000ff00ff19a7 */ /* 0x0005e800081004ff */
.L_x_135:
[----:B------:R-:W4:Y:S01]  /*8570*/  @P1 SYNCS.PHASECHK.TRANS64.TRYWAIT P0, [R2+URZ+0x120], R3 ;  /* 0x00012003020015a7 */ /* 0x000f2200080011ff */
[----:B------:R-:W-:Y:S01]  /*8580*/  BSSY B1, `(.L_x_136) ;  /* 0x0000015000017945 */ /* 0x000fe20003800000 */
[----:B----4-:R-:W-:Y:S03]  /*8590*/  @P1 SEL R109, RZ, 0x1, !P0 ;  /* 0x00000001ff6d1807 */ /* 0x010fe60004000000 */
[----:B------:R-:W-:Y:S05]  /*85a0*/  @!P1 BRA `(.L_x_137) ;  /* 0x0000000000489947 */ /* 0x000fea0003800000 */
[----:B------:R-:W-:Y:S01]  /*85b0*/  ISETP.NE.AND P1, PT, R113, RZ, PT ;  /* 0x000000ff7100720c */ /* 0x000fe20003f25270 */
[----:B------:R-:W-:Y:S01]  /*85c0*/  BSSY B0, `(.L_x_138) ;  /* 0x000000a000007945 */ /* 0x000fe20003800000 */
[----:B------:R-:W-:Y:S11]  /*85d0*/  ISETP.NE.AND P0, PT, R109, RZ, PT ;  /* 0x000000ff6d00720c */ /* 0x000ff60003f05270 */
[----:B------:R-:W-:Y:S04]  /*85e0*/  @P1 IMAD R112, R112, 0x2000, R97 ;  /* 0x0000200070701824 */ /* 0x000fe800078e0261 */
[----:B------:R-:W-:Y:S01]  /*85f0*/  @P1 IMAD.IADD R5, R81, 0x1, R112 ;  /* 0x0000000151051824 */ /* 0x000fe200078e0270 */
[----:B------:R-:W-:Y:S03]  /*8600*/  @P1 IADD3 R3, PT, PT, R80, R112, RZ ;  /* 0x0000007050031210 */ /* 0x000fe60007ffe0ff */
[----:B--2---:R-:W-:Y:S01]  /*8610*/  @P1 IMAD.IADD R0, R96, 0x1, R5 ;  /* 0x0000000160001824 */ /* 0x004fe200078e0205 */
[----:B------:R-:W-:Y:S06]  /*8620*/  @P0 BRA `(.L_x_139) ;  /* 0x00000000000c0947 */ /* 0x000fec0003800000 */
[----:B------:R-:W-:Y:S04]  /*8630*/  SHF.L.U32 R111, R111, 0x1f, RZ ;  /* 0x0000001f6f6f7819 */ /* 0x000fe800000006ff */
[----:B------:R-:W2:Y:S02]  /*8640*/  SYNCS.PHASECHK.TRANS64.TRYWAIT P0, [R2+URZ+0x120], R111 ;  /* 0x0001206f020075a7 */ /* 0x000ea400080011ff */
[----:B--2---:R-:W-:Y:S05]  /*8650*/  @!P0 BRA `(.L_x_140) ;  /* 0x0000001c00ac8947 */ /* 0x004fea0003800000 */
.L_x_139:
[----:B------:R-:W-:Y:S05]  /*8660*/  BSYNC B0 ;  /* 0x0000000000007941 */ /* 0x000fea0003800000 */
.L_x_138:
[----:B------:R-:W-:Y:S11]  /*8670*/  ISETP.NE.AND P0, PT, R113, RZ, PT ;  /* 0x000000ff7100720c */ /* 0x000ff60003f05270 */
[----:B------:R-:W-:Y:S02]  /*8680*/  @!UPT UIADD3 URZ, UPT, UPT, URZ, URZ, URZ ;  /* 0x000000fffffff290 */ /* 0x000fe4000fffe0ff */
[----:B------:R4:W1:Y:S04]  /*8690*/  @P0 LDS.128 R48, [R112] ;  /* 0x0000000070300984 */ /* 0x0008680000000c00 */
[----:B------:R4:W1:Y:S04]  /*86a0*/  @P0 LDS.128 R64, [R3+0x20] ;  /* 0x0000200003400984 */ /* 0x0008680000000c00 */
[----:B------:R4:W1:Y:S04]  /*86b0*/  @P0 LDS.128 R56, [R5+0x10] ;  /* 0x0000100005380984 */ /* 0x0008680000000c00 */
[----:B------:R4:W1:Y:S02]  /*86c0*/  @P0 LDS.128 R72, [R0+0x10] ;  /* 0x0000100000480984 */ /* 0x0008640000000c00 */
.L_x_137:
[----:B------:R-:W-:Y:S05]  /*86d0*/  BSYNC B1 ;  /* 0x0000000000017941 */ /* 0x000fea0003800000 */
.L_x_136:
[----:B--2-4-:R-:W-:Y:S05]  /*86e0*/  VIADD R0, R39, 0x20 ;  /* 0x0000002027007836 */ /* 0x014fea0000000000 */
[----:B------:R-:W-:Y:S04]  /*86f0*/  SHF.R.U32.HI R0, RZ, 0x15, R0 ;  /* 0x00000015ff007819 */ /* 0x000fe80000011600 */
[----:B------:R-:W-:Y:S11]  /*8700*/  LOP3.LUT P0, RZ, R0, 0x3, R85, 0x48, !PT ;  /* 0x0000000300ff7812 */ /* 0x000ff60007804855 */
[----:B------:R-:W-:Y:S02]  /*8710*/  @!UPT UIADD3 URZ, UPT, UPT, URZ, URZ, URZ ;  /* 0x000000fffffff290 */ /* 0x000fe4000fffe0ff */
[----:B------:R-:W-:Y:S05]  /*8720*/  @!P0 BRA `(.L_x_141) ;  /* 0x0000000000408947 */ /* 0x000fea0003800000 */
[----:B------:R-:W2:Y:S01]  /*8730*/  LDCU.64 UR8, c[0x4][0x70] ;  /* 0x01000e00ff0877ac */ /* 0x000ea20008000a00 */
[----:B------:R-:W-:Y:S01]  /*8740*/  MOV R3, 0x0 ;  /* 0x0000000000037802 */ /* 0x000fe20000000f00 */
[----:B------:R-:W-:Y:S02]  /*8750*/  HFMA2 R12, -RZ, RZ, 0, 5.9604644775390625e-08 ;  /* 0x00000001ff0c7431 */ /* 0x000fe400000001ff */
[----:B------:R-:W-:Y:S02]  /*8760*/  IMAD.MOV.U32 R8, RZ, RZ, 0x192 ;  /* 0x00000192ff087424 */ /* 0x000fe400078e00ff */
[----:B------:R-:W-:Y:S01]  /*8770*/  IMAD.MOV.U32 R13, RZ, RZ, RZ ;  /* 0x000000ffff0d7224 */ /* 0x000fe200078e00ff */
[----:B------:R-:W4:Y:S01]  /*8780*/  LDCU.64 UR6, c[0x4][0x78] ;  /* 0x01000f00ff0677ac */ /* 0x000f220008000a00 */
[----:B------:R-:W1:Y:S01]  /*8790*/  LDC.64 R2, c[0x4][R3] ;  /* 0x0100000003027b82 */ /* 0x000e620000000a00 */
[----:B------:R-:W5:Y:S01]  /*87a0*/  LDCU.64 UR4, c[0x4][0x10] ;  /* 0x01000200ff0477ac */ /* 0x000f620008000a00 */
[----:B--2---:R-:W-:Y:S01]  /*87b0*/  MOV R5, UR9 ;  /* 0x0000000900057c02 */ /* 0x004fe20008000f00 */
[----:B------:R-:W-:Y:S01]  /*87c0*/  IMAD.U32 R4, RZ, RZ, UR8 ;  /* 0x00000008ff047e24 */ /* 0x000fe2000f8e00ff */
[----:B----4-:R-:W-:Y:S01]  /*87d0*/  MOV R7, UR7 ;  /* 0x0000000700077c02 */ /* 0x010fe20008000f00 */
[----:B------:R-:W-:Y:S01]  /*87e0*/  IMAD.U32 R6, RZ, RZ, UR6 ;  /* 0x00000006ff067e24 */ /* 0x000fe2000f8e00ff */
[----:B-----5:R-:W-:Y:S01]  /*87f0*/  MOV R11, UR5 ;  /* 0x00000005000b7c02 */ /* 0x020fe20008000f00 */
[----:B------:R-:W-:Y:S02]  /*8800*/  IMAD.U32 R10, RZ, RZ, UR4 ;  /* 0x00000004ff0a7e24 */ /* 0x000fe4000f8e00ff */
[----:B------:R-:W-:Y:S07]  /*8810*/  LEPC R20, `(.L_x_141) ;  /* 0x000000001014794e */ /* 0x000fee0000000000 */
[----:B-1-3--:R-:W-:Y:S05]  /*8820*/  CALL.ABS.NOINC R2 ;  /* 0x0000000002007343 */ /* 0x00afea0003c00000 */
.L_x_141:
[----:B------:R-:W-:Y:S01]  /*8830*/  ISETP.NE.AND P0, PT, R98, RZ, PT ;  /* 0x000000ff6200720c */ /* 0x000fe20003f05270 */
[----:B------:R-:W-:Y:S05]  /*8840*/  WARPSYNC.ALL ;  /* 0x0000000000007948 */ /* 0x000fea0003800000 */
[----:B------:R-:W-:Y:S01]  /*8850*/  R2UR UR4, R39 ;  /* 0x00000000270472ca */ /* 0x000fe200000e0000 */
[----:B------:R-:W-:Y:S01]  /*8860*/  BSSY.RECONVERGENT B0, `(.L_x_142) ;  /* 0x0000090000007945 */ /* 0x000fe20003800200 */
[C---:B-1----:R-:W-:Y:S02]  /*8870*/  SHF.L.U32 R40, R48.reuse, 0x10, RZ ;  /* 0x0000001030287819 */ /* 0x042fe400000006ff */
[----:B------:R-:W-:Y:S02]  /*8880*/  LOP3.LUT R42, R48, 0xffff0000, RZ, 0xc0, !PT ;  /* 0xffff0000302a7812 */ /* 0x000fe400078ec0ff */
[C---:B------:R-:W-:Y:S02]  /*8890*/  SHF.L.U32 R43, R49.reuse, 0x10, RZ ;  /* 0x00000010312b7819 */ /* 0x040fe400000006ff */
[----:B------:R-:W-:Y:S02]  /*88a0*/  LOP3.LUT R44, R49, 0xffff0000, RZ, 0xc0, !PT ;  /* 0xffff0000312c7812 */ /* 0x000fe400078ec0ff */
[C---:B------:R-:W-:Y:S02]  /*88b0*/  SHF.L.U32 R45, R50.reuse, 0x10, RZ ;  /* 0x00000010322d7819 */ /* 0x040fe400000006ff */
[----:B---3--:R-:W-:Y:S01]  /*88c0*/  LOP3.LUT R46, R50, 0xffff0000, RZ, 0xc0, !PT ;  /* 0xffff0000322e7812 */ /* 0x008fe200078ec0ff */
[----:B------:R-:W1:Y:S01]  /*88d0*/  LDTM.x32 R4, tmem[UR4+0x20] ;  /* 0x00002004000479ee */ /* 0x000e6200082c0000 */
[C---:B------:R-:W-:Y:S01]  /*88e0*/  SHF.L.U32 R47, R51.reuse, 0x10, RZ ;  /* 0x00000010332f7819 */ /* 0x040fe200000006ff */
[----:B------:R-:W-:Y:S01]  /*88f0*/  USHF.L.U32 UR4, UR45, 0xd, URZ ;  /* 0x0000000d2d047899 */ /* 0x000fe200080006ff */
[----:B------:R-:W-:Y:S01]  /*8900*/  LOP3.LUT R48, R51, 0xffff0000, RZ, 0xc0, !PT ;  /* 0xffff000033307812 */ /* 0x000fe200078ec0ff */
[----:B------:R-:W-:Y:S01]  /*8910*/  NOP ;  /* 0x0000000000007918 */ /* 0x000fe20000000000 */
[C---:B------:R-:W-:Y:S02]  /*8920*/  SHF.L.U32 R49, R56.reuse, 0x10, RZ ;  /* 0x0000001038317819 */ /* 0x040fe400000006ff */
[----:B------:R-:W-:Y:S02]  /*8930*/  LOP3.LUT R51, R56, 0xffff0000, RZ, 0xc0, !PT ;  /* 0xffff000038337812 */ /* 0x000fe400078ec0ff */
[C---:B------:R-:W-:Y:S02]  /*8940*/  SHF.L.U32 R50, R57.reuse, 0x10, RZ ;  /* 0x0000001039327819 */ /* 0x040fe400000006ff */
[----:B------:R-:W-:Y:S02]  /*8950*/  LOP3.LUT R52, R57, 0xffff0000, RZ, 0xc0, !PT ;  /* 0xffff000039347812 */ /* 0x000fe400078ec0ff */
[----:B------:R-:W-:Y:S02]  /*8960*/  IADD3 R110, PT, PT, R97, UR4, RZ ;  /* 0x00000004616e7c10 */ /* 0x000fe4000fffe0ff */
[C---:B------:R-:W-:Y:S02]  /*8970*/  SHF.L.U32 R53, R58.reuse, 0x10, RZ ;  /* 0x000000103a357819 */ /* 0x040fe400000006ff */
[----:B------:R-:W-:Y:S02]  /*8980*/  LOP3.LUT R54, R58, 0xffff0000, RZ, 0xc0, !PT ;  /* 0xffff00003a367812 */ /* 0x000fe400078ec0ff */
[----:B------:R-:W-:Y:S02]  /*8990*/  SHF.L.U32 R55, R59, 0x10, RZ ;  /* 0x000000103b377819 */ /* 0x000fe400000006ff */
[----:B------:R-:W-:Y:S02]  /*89a0*/  IADD3 R89, PT, PT, R89, 0x190, RZ ;  /* 0x0000019059597810 */ /* 0x000fe40007ffe0ff */
[----:B------:R-:W-:Y:S01]  /*89b0*/  LOP3.LUT R56, R59, 0xffff0000, RZ, 0xc0, !PT ;  /* 0xffff00003b387812 */ /* 0x000fe200078ec0ff */
[C---:B-1----:R-:W-:Y:S01]  /*89c0*/  FMUL R4, R38.reuse, R4 ;  /* 0x0000000426047220 */ /* 0x042fe20000400000 */
[----:B------:R-:W-:Y:S01]  /*89d0*/  IADD3 R109, PT, PT, R81, R110, RZ ;  /* 0x0000006e516d7210 */ /* 0x000fe20007ffe0ff */
[----:B------:R-:W-:Y:S01]  /*89e0*/  FMUL R5, R38, R5 ;  /* 0x0000000526057220 */ /* 0x000fe20000400000 */
[----:B------:R-:W-:Y:S01]  /*89f0*/  SHF.L.U32 R57, R64, 0x10, RZ ;  /* 0x0000001040397819 */ /* 0x000fe200000006ff */
[----:B------:R-:W-:Y:S01]  /*8a00*/  FMUL R6, R38, R6 ;  /* 0x0000000626067220 */ /* 0x000fe20000400000 */
[----:B------:R-:W-:Y:S01]  /*8a10*/  IADD3 R110, PT, PT, R80, R110, RZ ;  /* 0x0000006e506e7210 */ /* 0x000fe20007ffe0ff */
[----:B------:R-:W-:Y:S01]  /*8a20*/  FMUL R7, R38, R7 ;  /* 0x0000000726077220 */ /* 0x000fe20000400000 */
[----:B------:R-:W-:Y:S01]  /*8a30*/  LOP3.LUT R58, R64, 0xffff0000, RZ, 0xc0, !PT ;  /* 0xffff0000403a7812 */ /* 0x000fe200078ec0ff */
[----:B------:R-:W-:Y:S01]  /*8a40*/  FFMA R4, R41, R40, R4 ;  /* 0x0000002829047223 */ /* 0x000fe20000000004 */
[----:B------:R-:W-:Y:S01]  /*8a50*/  SHF.L.U32 R59, R65, 0x10, RZ ;  /* 0x00000010413b7819 */ /* 0x000fe200000006ff */
[C---:B------:R-:W-:Y:S01]  /*8a60*/  FMUL R8, R38.reuse, R8 ;  /* 0x0000000826087220 */ /* 0x040fe20000400000 */
[----:B------:R-:W-:Y:S01]  /*8a70*/  LOP3.LUT R89, R89, 0xfefffff8, RZ, 0xc0, !PT ;  /* 0xfefffff859597812 */ /* 0x000fe200078ec0ff */
[----:B------:R-:W-:Y:S01]  /*8a80*/  FFMA R5, R41, R42, R5 ;  /* 0x0000002a29057223 */ /* 0x000fe20000000005 */
[----:B------:R-:W-:Y:S01]  /*8a90*/  LOP3.LUT R60, R65, 0xffff0000, RZ, 0xc0, !PT ;  /* 0xffff0000413c7812 */ /* 0x000fe200078ec0ff */
[----:B------:R-:W-:Y:S01]  /*8aa0*/  FMUL R9, R38, R9 ;  /* 0x0000000926097220 */ /* 0x000fe20000400000 */
[----:B------:R-:W-:Y:S01]  /*8ab0*/  SHF.L.U32 R61, R66, 0x10, RZ ;  /* 0x00000010423d7819 */ /* 0x000fe200000006ff */
[----:B------:R1:W-:Y:S01]  /*8ac0*/  SYNCS.ARRIVE.TRANS64.RED.A1T0 RZ, [R89+URZ], RZ ;  /* 0x000000ff59ff79a7 */ /* 0x0003e200081004ff */
[----:B------:R-:W-:Y:S01]  /*8ad0*/  F2FP.BF16.F32.PACK_AB R80, R5, R4 ;  /* 0x000000040550723e */ /* 0x000fe200000010ff */
[C---:B------:R-:W-:Y:S01]  /*8ae0*/  FFMA R6, R41.reuse, R43, R6 ;  /* 0x0000002b29067223 */ /* 0x040fe20000000006 */
[----:B------:R-:W-:Y:S01]  /*8af0*/  IADD3 R111, PT, PT, R96, R109, RZ ;  /* 0x0000006d606f7210 */ /* 0x000fe20007ffe0ff */
[C---:B------:R-:W-:Y:S01]  /*8b00*/  FFMA R7, R41.reuse, R44, R7 ;  /* 0x0000002c29077223 */ /* 0x040fe20000000007 */
[C---:B------:R-:W-:Y:S01]  /*8b10*/  FFMA R8, R41.reuse, R45, R8 ;  /* 0x0000002d29087223 */ /* 0x040fe20000000008 */
[----:B------:R-:W-:Y:S01]  /*8b20*/  FFMA R9, R41, R46, R9 ;  /* 0x0000002e29097223 */ /* 0x000fe20000000009 */
[----:B------:R-:W-:Y:S01]  /*8b30*/  FMUL R10, R38, R10 ;  /* 0x0000000a260a7220 */ /* 0x000fe20000400000 */
[----:B------:R-:W-:Y:S01]  /*8b40*/  LOP3.LUT R62, R66, 0xffff0000, RZ, 0xc0, !PT ;  /* 0xffff0000423e7812 */ /* 0x000fe200078ec0ff */
[C---:B------:R-:W-:Y:S01]  /*8b50*/  FMUL R11, R38.reuse, R11 ;  /* 0x0000000b260b7220 */ /* 0x040fe20000400000 */
[----:B------:R-:W-:Y:S01]  /*8b60*/  F2FP.BF16.F32.PACK_AB R81, R7, R6 ;  /* 0x000000060751723e */ /* 0x000fe200000010ff */
[----:B------:R-:W-:Y:S01]  /*8b70*/  FFMA R10, R41, R47, R10 ;  /* 0x0000002f290a7223 */ /* 0x000fe2000000000a */
[----:B------:R-:W-:Y:S01]  /*8b80*/  F2FP.BF16.F32.PACK_AB R82, R9, R8 ;  /* 0x000000080952723e */ /* 0x000fe200000010ff */
[----:B------:R-:W-:Y:S01]  /*8b90*/  FFMA R11, R41, R48, R11 ;  /* 0x00000030290b7223 */ /* 0x000fe2000000000b */
[C---:B------:R-:W-:Y:S01]  /*8ba0*/  FMUL R0, R38.reuse, R12 ;  /* 0x0000000c26007220 */ /* 0x040fe20000400000 */
[C---:B------:R-:W-:Y:S01]  /*8bb0*/  FMUL R2, R38.reuse, R13 ;  /* 0x0000000d26027220 */ /* 0x040fe20000400000 */
[C---:B------:R-:W-:Y:S01]  /*8bc0*/  FMUL R3, R38.reuse, R14 ;  /* 0x0000000e26037220 */ /* 0x040fe20000400000 */
[----:B------:R-:W-:Y:S01]  /*8bd0*/  SHF.L.U32 R63, R67, 0x10, RZ ;  /* 0x00000010433f7819 */ /* 0x000fe200000006ff */
[----:B------:R-:W-:Y:S01]  /*8be0*/  FFMA R0, R41, R49, R0 ;  /* 0x0000003129007223 */ /* 0x000fe20000000000 */
[----:B------:R-:W-:Y:S01]  /*8bf0*/  F2FP.BF16.F32.PACK_AB R83, R11, R10 ;  /* 0x0000000a0b53723e */ /* 0x000fe200000010ff */
[----:B------:R-:W-:Y:S01]  /*8c00*/  FFMA R2, R41, R51, R2 ;  /* 0x0000003329027223 */ /* 0x000fe20000000002 */
[C---:B------:R-:W-:Y:S01]  /*8c10*/  FMUL R15, R38.reuse, R15 ;  /* 0x0000000f260f7220 */ /* 0x040fe20000400000 */
[C---:B------:R-:W-:Y:S01]  /*8c20*/  FMUL R12, R38.reuse, R16 ;  /* 0x00000010260c7220 */ /* 0x040fe20000400000 */
[----:B------:R-:W-:Y:S01]  /*8c30*/  FMUL R13, R38, R17 ;  /* 0x00000011260d7220 */ /* 0x000fe20000400000 */
[----:B------:R1:W-:Y:S01]  /*8c40*/  STS.128 [R97+UR4], R80 ;  /* 0x0000005061007988 */ /* 0x0003e20008000c04 */
[----:B------:R-:W-:Y:S01]  /*8c50*/  LOP3.LUT R64, R67, 0xffff0000, RZ, 0xc0, !PT ;  /* 0xffff000043407812 */ /* 0x000fe200078ec0ff */
[C---:B------:R-:W-:Y:S01]  /*8c60*/  FFMA R3, R41.reuse, R50, R3 ;  /* 0x0000003229037223 */ /* 0x040fe20000000003 */
[----:B------:R-:W-:Y:S01]  /*8c70*/  SHF.L.U32 R65, R72, 0x10, RZ ;  /* 0x0000001048417819 */ /* 0x000fe200000006ff */
[C---:B------:R-:W-:Y:S01]  /*8c80*/  FFMA R15, R41.reuse, R52, R15 ;  /* 0x00000034290f7223 */ /* 0x040fe2000000000f */
[----:B------:R-:W-:Y:S01]  /*8c90*/  F2FP.BF16.F32.PACK_AB R104, R2, R0 ;  /* 0x000000000268723e */ /* 0x000fe200000010ff */
[C---:B------:R-:W-:Y:S01]  /*8ca0*/  FFMA R12, R41.reuse, R53, R12 ;  /* 0x00000035290c7223 */ /* 0x040fe2000000000c */
[C---:B------:R-:W-:Y:S01]  /*8cb0*/  FFMA R13, R41.reuse, R54, R13 ;  /* 0x00000036290d7223 */ /* 0x040fe2000000000d */
[C---:B------:R-:W-:Y:S01]  /*8cc0*/  FMUL R14, R38.reuse, R18 ;  /* 0x00000012260e7220 */ /* 0x040fe20000400000 */
[C---:B------:R-:W-:Y:S01]  /*8cd0*/  FMUL R19, R38.reuse, R19 ;  /* 0x0000001326137220 */ /* 0x040fe20000400000 */
[C---:B------:R-:W-:Y:S01]  /*8ce0*/  FMUL R16, R38.reuse, R20 ;  /* 0x0000001426107220 */ /* 0x040fe20000400000 */
[C---:B------:R-:W-:Y:S01]  /*8cf0*/  FMUL R17, R38.reuse, R21 ;  /* 0x0000001526117220 */ /* 0x040fe20000400000 */
[C---:B------:R-:W-:Y:S01]  /*8d00*/  FFMA R14, R41.reuse, R55, R14 ;  /* 0x00000037290e7223 */ /* 0x040fe2000000000e */
        /* <DEDUP_REMOVED lines=9> */
[----:B------:R-:W-:Y:S01]  /*8da0*/  FFMA R23, R41, R60, R23 ;  /* 0x0000003c29177223 */ /* 0x000fe20000000017 */
[C---:B------:R-:W-:Y:S01]  /*8db0*/  FMUL R27, R38.reuse, R27 ;  /* 0x0000001b261b7220 */ /* 0x040fe20000400000 */
[----:B------:R-:W-:Y:S01]  /*8dc0*/  F2FP.BF16.F32.PACK_AB R105, R15, R3 ;  /* 0x000000030f69723e */ /* 0x000fe200000010ff */
[----:B------:R-:W-:Y:S01]  /*8dd0*/  FFMA R20, R41, R61, R20 ;  /* 0x0000003d29147223 */ /* 0x000fe20000000014 */
[----:B------:R-:W-:Y:S01]  /*8de0*/  F2FP.BF16.F32.PACK_AB R106, R13, R12 ;  /* 0x0000000c0d6a723e */ /* 0x000fe200000010ff */
[----:B------:R-:W-:Y:S01]  /*8df0*/  FMUL R24, R38, R28 ;  /* 0x0000001c26187220 */ /* 0x000fe20000400000 */
[----:B------:R-:W-:Y:S01]  /*8e00*/  F2FP.BF16.F32.PACK_AB R107, R19, R14 ;  /* 0x0000000e136b723e */ /* 0x000fe200000010ff */
[----:B------:R-:W-:Y:S01]  /*8e10*/  FFMA R21, R41, R62, R21 ;  /* 0x0000003e29157223 */ /* 0x000fe20000000015 */
[----:B------:R-:W-:Y:S01]  /*8e20*/  LOP3.LUT R66, R72, 0xffff0000, RZ, 0xc0, !PT ;  /* 0xffff000048427812 */ /* 0x000fe200078ec0ff */
[C---:B------:R-:W-:Y:S01]  /*8e30*/  FMUL R25, R38.reuse, R29 ;  /* 0x0000001d26197220 */ /* 0x040fe20000400000 */
[----:B------:R-:W-:Y:S01]  /*8e40*/  SHF.L.U32 R67, R73, 0x10, RZ ;  /* 0x0000001049437819 */ /* 0x000fe200000006ff */
[----:B------:R1:W-:Y:S01]  /*8e50*/  STS.128 [R109+0x10], R104 ;  /* 0x000010686d007388 */ /* 0x0003e20000000c00 */
[----:B------:R-:W-:Y:S01]  /*8e60*/  FFMA R22, R41, R63, R22 ;  /* 0x0000003f29167223 */ /* 0x000fe20000000016 */
[----:B------:R-:W-:Y:S01]  /*8e70*/  LOP3.LUT R68, R73, 0xffff0000, RZ, 0xc0, !PT ;  /* 0xffff000049447812 */ /* 0x000fe200078ec0ff */
[----:B------:R-:W-:Y:S01]  /*8e80*/  FMUL R26, R38, R30 ;  /* 0x0000001e261a7220 */ /* 0x000fe20000400000 */
[C---:B------:R-:W-:Y:S01]  /*8e90*/  FFMA R27, R41.reuse, R64, R27 ;  /* 0x00000040291b7223 */ /* 0x040fe2000000001b */
[----:B------:R-:W-:Y:S01]  /*8ea0*/  SHF.L.U32 R69, R74, 0x10, RZ ;  /* 0x000000104a457819 */ /* 0x000fe200000006ff */
[----:B------:R-:W-:Y:S01]  /*8eb0*/  FMUL R31, R38, R31 ;  /* 0x0000001f261f7220 */ /* 0x000fe20000400000 */
[C---:B------:R-:W-:Y:S01]  /*8ec0*/  FFMA R24, R41.reuse, R65, R24 ;  /* 0x0000004129187223 */ /* 0x040fe20000000018 */
[----:B------:R-:W-:Y:S01]  /*8ed0*/  LOP3.LUT R70, R74, 0xffff0000, RZ, 0xc0, !PT ;  /* 0xffff00004a467812 */ /* 0x000fe200078ec0ff */
[C---:B------:R-:W-:Y:S01]  /*8ee0*/  FMUL R28, R38.reuse, R32 ;  /* 0x00000020261c7220 */ /* 0x040fe20000400000 */
[----:B------:R-:W-:Y:S01]  /*8ef0*/  FFMA R25, R41, R66, R25 ;  /* 0x0000004229197223 */ /* 0x000fe20000000019 */
[----:B------:R-:W-:Y:S01]  /*8f00*/  SHF.L.U32 R71, R75, 0x10, RZ ;  /* 0x000000104b477819 */ /* 0x000fe200000006ff */
[C---:B------:R-:W-:Y:S01]  /*8f10*/  FMUL R29, R38.reuse, R33 ;  /* 0x00000021261d7220 */ /* 0x040fe20000400000 */
[----:B------:R-:W-:Y:S01]  /*8f20*/  FFMA R26, R41, R67, R26 ;  /* 0x00000043291a7223 */ /* 0x000fe2000000001a */
[----:B------:R-:W-:Y:S01]  /*8f30*/  LOP3.LUT R72, R75, 0xffff0000, RZ, 0xc0, !PT ;  /* 0xffff00004b487812 */ /* 0x000fe200078ec0ff */
        /* <DEDUP_REMOVED lines=8> */
[----:B------:R-:W-:Y:S01]  /*8fc0*/  FFMA R30, R41, R71, R30 ;  /* 0x00000047291e7223 */ /* 0x000fe2000000001e */
[----:B------:R-:W-:Y:S01]  /*8fd0*/  F2FP.BF16.F32.PACK_AB R115, R27, R22 ;  /* 0x000000161b73723e */ /* 0x000fe200000010ff */
[----:B------:R-:W-:Y:S01]  /*8fe0*/  FFMA R35, R41, R72, R35 ;  /* 0x0000004829237223 */ /* 0x000fe20000000023 */
[----:B------:R-:W-:Y:S02]  /*8ff0*/  F2FP.BF16.F32.PACK_AB R116, R25, R24 ;  /* 0x000000181974723e */ /* 0x000fe400000010ff */
[----:B------:R-:W-:Y:S01]  /*9000*/  F2FP.BF16.F32.PACK_AB R117, R31, R26 ;  /* 0x0000001a1f75723e */ /* 0x000fe200000010ff */
[----:B------:R1:W-:Y:S01]  /*9010*/  STS.128 [R110+0x20], R112 ;  /* 0x000020706e007388 */ /* 0x0003e20000000c00 */
        /* <DEDUP_REMOVED lines=12> */
[----:B------:R-:W-:Y:S02]  /*90e0*/  UIADD3 UR9, UPT, UPT, UR49, 0x20, URZ ;  /* 0x0000002031097890 */ /* 0x000fe4000fffe0ff */
[----:B------:R-:W-:Y:S02]  /*90f0*/  UIADD3 UR8, UPT, UPT, UR47, 0x200, UR4 ;  /* 0x000002002f087890 */ /* 0x000fe4000fffe004 */
[----:B--2---:R-:W-:Y:S03]  /*9100*/  UIADD3 UR6, UP0, UPT, UR10, 0xa80, URZ ;  /* 0x00000a800a067890 */ /* 0x004fe6000ff1e0ff */
[----:B------:R-:W-:Y:S01]  /*9110*/  UMOV UR10, UR50 ;  /* 0x00000032000a7c82 */ /* 0x000fe20008000000 */
[----:B------:R-:W-:Y:S03]  /*9120*/  UIADD3.X UR7, UPT, UPT, URZ, UR11, URZ, UP0, !UPT ;  /* 0x0000000bff077290 */ /* 0x000fe600087fe4ff */
[----:B------:R-:W-:Y:S06]  /*9130*/  UMOV UR11, UR44 ;  /* 0x0000002c000b7c82 */ /* 0x000fec0008000000 */
[----:B------:R2:W-:Y:S02]  /*9140*/  UTMASTG.3D [UR8], [UR6] ;  /* 0x00000008060073b5 */ /* 0x0005e40008010000 */
[----:B--2---:R0:W-:Y:S02]  /*9150*/  UTMACMDFLUSH ;  /* 0x00000000000079b7 */ /* 0x0041e40000000000 */
.L_x_143:
[----:B------:R-:W-:Y:S05]  /*9160*/  BSYNC.RECONVERGENT B0 ;  /* 0x0000000000007941 */ /* 0x000fea0003800200 */
.L_x_142:
[----:B------:R-:W-:Y:S01]  /*9170*/  UIADD3 UR4, UPT, UPT, UR45, 0x1, URZ ;  /* 0x000000012d047890 */ /* 0x000fe2000fffe0ff */
[----:B------:R-:W-:Y:S03]  /*9180*/  BSSY.RECONVERGENT B0, `(.L_x_144) ;  /* 0x0000008000007945 */ /* 0x000fe60003800200 */
[----:B------:R-:W-:Y:S04]  /*9190*/  UISETP.NE.AND UP0, UPT, UR4, 0x3, UPT ;  /* 0x000000030400788c */ /* 0x000fe8000bf05270 */
[----:B------:R-:W-:Y:S02]  /*91a0*/  UISETP.EQ.XOR UP1, UPT, UR43, 0x3, !UP0 ;  /* 0x000000032b00788c */ /* 0x000fe4000c722a70 */
[----:B------:R-:W-:Y:S02]  /*91b0*/  USEL UR46, UR4, URZ, UP0 ;  /* 0x000000ff042e7287 */ /* 0x000fe40008000000 */
[----:B------:R-:W-:Y:S04]  /*91c0*/  USEL UR5, URZ, 0x1, !UP1 ;  /* 0x00000001ff057887 */ /* 0x000fe8000c800000 */
[----:B------:R-:W-:Y:S01]  /*91d0*/  ULOP3.LUT UR54, UR54, UR5, URZ, 0x3c, !UPT ;  /* 0x0000000536367292 */ /* 0x000fe2000f8e3cff */
[----:B------:R-:W-:Y:S11]  /*91e0*/  @P0 BRA `(.L_x_145) ;  /* 0x0000000000040947 */ /* 0x000ff60003800000 */
[----:B------:R-:W-:Y:S04]  /*91f0*/  DEPBAR.LE SB0, 0x1 ;  /* 0x000080400000791a */ /* 0x000fe80000000000 */
.L_x_145:
[----:B------:R-:W-:Y:S05]  /*9200*/  BSYNC.RECONVERGENT B0 ;  /* 0x0000000000007941 */ /* 0x000fea0003800200 */
.L_x_144:
[----:B------:R-:W-:Y:S01]  /*9210*/  BAR.SYNC.DEFER_BLOCKING 0x1, 0x80 ;  /* 0x0042000000007b1d */ /* 0x000fe20000010000 */
[----:B------:R-:W-:Y:S01]  /*9220*/  UISETP.NE.AND UP0, UPT, UR53, -0x2, UPT ;  /* 0xfffffffe3500788c */ /* 0x000fe2000bf05270 */
[----:B------:R-:W-:Y:S08]  /*9230*/  IADD3 R0, PT, PT, R36, 0x1, RZ ;  /* 0x0000000124007810 */ /* 0x000ff00007ffe0ff */
[----:B------:R-:W-:Y:S05]  /*9240*/  BRA.U !UP0, `(.L_x_146) ;  /* 0x0000000108287547 */ /* 0x000fea000b800000 */
[----:B------:R-:W-:Y:S01]  /*9250*/  ISETP.NE.AND P0, PT, R108, RZ, PT ;  /* 0x000000ff6c00720c */ /* 0x000fe20003f05270 */
[----:B------:R-:W-:Y:S01]  /*9260*/  IMAD.U32 R3, RZ, RZ, UR52 ;  /* 0x00000034ff037e24 */ /* 0x000fe2000f8e00ff */
[----:B------:R-:W-:Y:S01]  /*9270*/  UIADD3 UR4, UPT, UPT, UR52, 0x1, URZ ;  /* 0x0000000134047890 */ /* 0x000fe2000fffe0ff */
[----:B------:R-:W-:Y:S03]  /*9280*/  IMAD.U32 R2, RZ, RZ, UR55 ;  /* 0x00000037ff027e24 */ /* 0x000fe6000f8e00ff */
[----:B------:R-:W-:Y:S04]  /*9290*/  UISETP.NE.AND UP0, UPT, UR4, 0x3, UPT ;  /* 0x000000030400788c */ /* 0x000fe8000bf05270 */
[----:B------:R-:W-:Y:S03]  /*92a0*/  USEL UR52, UR4, URZ, UP0 ;  /* 0x000000ff04347287 */ /* 0x000fe60008000000 */
[----:B------:R-:W-:Y:S05]  /*92b0*/  @P0 LEA R3, R3, UR47, 0x3 ;  /* 0x0000002f03030c11 */ /* 0x000fea000f8e18ff */
[----:B------:R-:W-:Y:S05]  /*92c0*/  @P0 VIADD R3, R3, 0x138 ;  /* 0x0000013803030836 */ /* 0x000fea0000000000 */
[----:B------:R-:W-:Y:S04]  /*92d0*/  @P0 PRMT R2, R2, 0x654, R3 ;  /* 0x0000065402020816 */ /* 0x000fe80000000003 */
[----:B------:R2:W-:Y:S03]  /*92e0*/  @P0 SYNCS.ARRIVE.TRANS64.RED.A1T0 RZ, [R2+URZ], RZ ;  /* 0x000000ff02ff09a7 */ /* 0x0005e600081004ff */
.L_x_146:
[----:B------:R-:W-:Y:S01]  /*92f0*/  R2UR UR6, R103 ;  /* 0x00000000670672ca */ /* 0x000fe200000e0000 */
[----:B------:R-:W-:Y:S01]  /*9300*/  UIADD3 UR53, UPT, UPT, UR53, 0x2, URZ ;  /* 0x0000000235357890 */ /* 0x000fe2000fffe0ff */
[----:B------:R-:W-:Y:S02]  /*9310*/  R2UR UR5, R86 ;  /* 0x00000000560572ca */ /* 0x000fe400000e0000 */
[----:B------:R-:W-:Y:S02]  /*9320*/  R2UR UR4, R87 ;  /* 0x00000000570472ca */ /* 0x000fe400000e0000 */
[----:B------:R-:W-:Y:S02]  /*9330*/  R2UR UR44, R101 ;  /* 0x00000000652c72ca */ /* 0x000fe400000e0000 */
[----:B------:R-:W-:Y:S02]  /*9340*/  ISETP.NE.AND P0, PT, R91, 0x2, PT ;  /* 0x000000025b00780c */ /* 0x000fe40003f05270 */
[----:B------:R-:W-:Y:S02]  /*9350*/  ISETP.NE.AND P1, PT, R0, 0x2, PT ;  /* 0x000000020000780c */ /* 0x000fe40003f25270 */
[----:B------:R-:W-:Y:S01]  /*9360*/  SEL R3, RZ, 0x1, P0 ;  /* 0x00000001ff037807 */ /* 0x000fe20000000000 */
[----:B------:R-:W-:Y:S01]  /*9370*/  UISETP.NE.AND UP0, UPT, UR6, URZ, UPT ;  /* 0x000000ff0600728c */ /* 0x000fe2000bf05270 */
[----:B--2---:R-:W-:Y:S01]  /*9380*/  SEL R2, RZ, 0x1, P1 ;  /* 0x00000001ff027807 */ /* 0x004fe20000800000 */
[----:B------:R-:W-:Y:S01]  /*9390*/  UIADD3 UR26, UPT, UPT, UR36, UR5, URZ ;  /* 0x00000005241a7290 */ /* 0x000fe2000fffe0ff */
[----:B------:R-:W-:Y:S01]  /*93a0*/  LOP3.LUT R94, R94, R3, RZ, 0x3c, !PT ;  /* 0x000000035e5e7212 */ /* 0x000fe200078e3cff */
[----:B------:R-:W-:Y:S01]  /*93b0*/  UIADD3 UR27, UPT, UPT, UR37, UR4, URZ ;  /* 0x00000004251b7290 */ /* 0x000fe2000fffe0ff */
[----:B------:R-:W-:Y:S02]  /*93c0*/  LOP3.LUT R95, R95, R2, RZ, 0x3c, !PT ;  /* 0x000000025f5f7212 */ /* 0x000fe400078e3cff */
[----:B------:R-:W-:Y:S02]  /*93d0*/  SEL R91, R91, RZ, P0 ;  /* 0x000000ff5b5b7207 */ /* 0x000fe40000000000 */
[----:B------:R-:W-:Y:S01]  /*93e0*/  SEL R36, R0, RZ, P1 ;  /* 0x000000ff00247207 */ /* 0x000fe20000800000 */
[----:B------:R-:W-:Y:S06]  /*93f0*/  BRA.U UP0, `(.L_x_147) ;  /* 0xffffffd500807547 */ /* 0x000fec000b83ffff */
[----:B------:R-:W-:-:S13]  /*9400*/  R2UR UR4, R88 ;  /* 0x00000000580472ca */ /* 0x000fda00000e0000 */
[----:B------:R-:W-:-:S09]  /*9410*/  UISETP.NE.AND UP0, UPT, UR4, URZ, UPT ;  /* 0x000000ff0400728c */ /* 0x000fd2000bf05270 */
[----:B------:R-:W-:Y:S05]  /*9420*/  BRA.U !UP0, `(.L_x_148) ;  /* 0x0000000108487547 */ /* 0x000fea000b800000 */
[----:B------:R-:W2:Y:S02]  /*9430*/  LDCU.64 UR4, c[0x0][0xc90] ;  /* 0x00019200ff0477ac */ /* 0x000ea40008000a00 */
[----:B--2---:R-:W-:-:S04]  /*9440*/  UISETP.NE.U32.AND UP0, UPT, UR4, URZ, UPT ;  /* 0x000000ff0400728c */ /* 0x004fc8000bf05070 */
[----:B------:R-:W-:-:S09]  /*9450*/  UISETP.NE.AND.EX UP0, UPT, UR5, URZ, UPT, UP0 ;  /* 0x000000ff0500728c */ /* 0x000fd2000bf05300 */
[----:B------:R-:W-:Y:S05]  /*9460*/  BRA.U UP0, `(.L_x_149) ;  /* 0x00000001000c7547 */ /* 0x000fea000b800000 */
[----:B------:R-:W-:-:S13]  /*9470*/  FSETP.NEU.AND P0, PT, R41, RZ, PT ;  /* 0x000000ff2900720b */ /* 0x000fda0003f0d000 */
[----:B------:R-:W-:Y:S05]  /*9480*/  @!P0 EXIT ;  /* 0x000000000000894d */ /* 0x000fea0003800000 */
[----:B------:R-:W-:Y:S05]  /*9490*/  BRA `(.L_x_148) ;  /* 0x00000000002c7947 */ /* 0x000fea0003800000 */
.L_x_149:
[----:B------:R-:W-:Y:S01]  /*94a0*/  ISETP.NE.AND P0, PT, R90, RZ, PT ;  /* 0x000000ff5a00720c */ /* 0x000fe20003f05270 */
[----:B------:R-:W-:-:S12]  /*94b0*/  BSSY.RECONVERGENT B0, `(.L_x_148) ;  /* 0x0000009000007945 */ /* 0x000fd80003800200 */
[----:B------:R-:W-:Y:S05]  /*94c0*/  @P0 BRA `(.L_x_150) ;  /* 0x0000000000140947 */ /* 0x000fea0003800000 */
[----:B------:R-:W2:Y:S02]  /*94d0*/  LDCU.64 UR4, c[0x0][0xc88] ;  /* 0x00019100ff0477ac */ /* 0x000ea40008000a00 */
[----:B--2---:R-:W-:-:S04]  /*94e0*/  ISETP.NE.U32.AND P0, PT, RZ, UR4, PT ;  /* 0x00000004ff007c0c */ /* 0x004fc8000bf05070 */
[----:B------:R-:W-:-:S13]  /*94f0*/  ISETP.NE.AND.EX P0, PT, RZ, UR5, PT, P0 ;  /* 0x00000005ff007c0c */ /* 0x000fda000bf05300 */
[----:B------:R-:W-:Y:S05]  /*9500*/  @!P0 EXIT ;  /* 0x000000000000894d */ /* 0x000fea0003800000 */
[----:B------:R-:W-:Y:S05]  /*9510*/  BRA `(.L_x_151) ;  /* 0x0000000000087947 */ /* 0x000fea0003800000 */
.L_x_150:
[----:B------:R-:W-:-:S13]  /*9520*/  FSETP.NEU.AND P0, PT, R41, RZ, PT ;  /* 0x000000ff2900720b */ /* 0x000fda0003f0d000 */
[----:B------:R-:W-:Y:S05]  /*9530*/  @!P0 EXIT ;  /* 0x000000000000894d */ /* 0x000fea0003800000 */
.L_x_151:
[----:B------:R-:W-:Y:S05]  /*9540*/  BSYNC.RECONVERGENT B0 ;  /* 0x0000000000007941 */ /* 0x000fea0003800200 */
.L_x_148:
[----:B------:R-:W-:Y:S01]  /*9550*/  ULEA UR4, UR52, UR47, 0x3 ;  /* 0x0000002f34047291 */ /* 0x000fe2000f8e18ff */
[----:B------:R-:W-:-:S04]  /*9560*/  DEPBAR.LE SB0, 0x0 ;  /* 0x000080000000791a */ /* 0x000fc80000000000 */
[----:B------:R-:W-:-:S04]  /*9570*/  UIADD3 UR4, UPT, UPT, UR4, 0x138, URZ ;  /* 0x0000013804047890 */ /* 0x000fc8000fffe0ff */
[----:B------:R-:W-:-:S09]  /*9580*/  UPRMT UR4, UR55, 0x654, UR4 ;  /* 0x0000065437047896 */ /* 0x000fd20008000004 */
[----:B------:R-:W-:Y:S01]  /*9590*/  SYNCS.ARRIVE.TRANS64.RED.A1T0 RZ, [UR4], RZ ;  /* 0x000000ffffff79a7 */ /* 0x000fe20008100404 */
[----:B------:R-:W-:Y:S05]  /*95a0*/  EXIT ;  /* 0x000000000000794d */ /* 0x000fea0003800000 */
.L_x_25:
[----:B--2---:R2:W3:Y:S02]  /*95b0*/  SYNCS.PHASECHK.TRANS64.TRYWAIT P0, [R3+URZ+0x1b0], R2 ;  /* 0x0001b002030075a7 */ /* 0x0044e400080011ff */
[----:B---3--:R-:W-:Y:S05]  /*95c0*/  @!P0 NANOSLEEP.SYNCS 0x989680 ;  /* 0x009896800000895d */ /* 0x008fea0003900000 */
[----:B------:R-:W3:Y:S02]  /*95d0*/  @!P0 SYNCS.PHASECHK.TRANS64 P0, [R3+URZ+0x1b0], R2 ;  /* 0x0001b002030085a7 */ /* 0x000ee400080010ff */
[----:B---3--:R-:W-:Y:S05]  /*95e0*/  @!P0 BRA `(.L_x_25) ;  /* 0xfffffffc00f08947 */ /* 0x008fea000383ffff */
[----:B------:R-:W-:Y:S05]  /*95f0*/  BRA `(.L_x_152) ;  /* 0xffffff8400947947 */ /* 0x000fea000383ffff */
.L_x_28:
[----:B-1----:R-:W-:-:S07]  /*9600*/  MOV R0, UR6 ;  /* 0x0000000600007c02 */ /* 0x002fce0008000f00 */
.L_x_153:
[----:B-1----:R1:W2:Y:S02]  /*9610*/  SYNCS.PHASECHK.TRANS64.TRYWAIT P0, [R0+URZ+0x90], R3 ;  /* 0x00009003000075a7 */ /* 0x0022a400080011ff */
[----:B--2---:R-:W-:Y:S05]  /*9620*/  @!P0 NANOSLEEP.SYNCS 0x989680 ;  /* 0x009896800000895d */ /* 0x004fea0003900000 */
[----:B------:R-:W2:Y:S02]  /*9630*/  @!P0 SYNCS.PHASECHK.TRANS64 P0, [R0+URZ+0x90], R3 ;  /* 0x00009003000085a7 */ /* 0x000ea400080010ff */
[----:B--2---:R-:W-:Y:S05]  /*9640*/  @!P0 BRA `(.L_x_153) ;  /* 0xfffffffc00f08947 */ /* 0x004fea000383ffff */
[----:B------:R-:W-:Y:S05]  /*9650*/  BRA `(.L_x_27) ;  /* 0xffffff8800047947 */ /* 0x000fea000383ffff */
.L_x_37:
[----:B-1----:R-:W-:-:S07]  /*9660*/  MOV R0, UR7 ;  /* 0x0000000700007c02 */ /* 0x002fce0008000f00 */
.L_x_154:
[----:B-1----:R1:W2:Y:S02]  /*9670*/  SYNCS.PHASECHK.TRANS64.TRYWAIT P0, [R0+URZ+0x90], R3 ;  /* 0x00009003000075a7 */ /* 0x0022a400080011ff */
[----:B--2---:R-:W-:Y:S05]  /*9680*/  @!P0 NANOSLEEP.SYNCS 0x989680 ;  /* 0x009896800000895d */ /* 0x004fea0003900000 */
[----:B------:R-:W2:Y:S02]  /*9690*/  @!P0 SYNCS.PHASECHK.TRANS64 P0, [R0+URZ+0x90], R3 ;  /* 0x00009003000085a7 */ /* 0x000ea400080010ff */
[----:B--2---:R-:W-:Y:S05]  /*96a0*/  @!P0 BRA `(.L_x_154) ;  /* 0xfffffffc00f08947 */ /* 0x004fea000383ffff */
[----:B------:R-:W-:Y:S05]  /*96b0*/  BRA `(.L_x_36) ;  /* 0xffffff8c00207947 */ /* 0x000fea000383ffff */
.L_x_44:
[----:B-1----:R1:W4:Y:S02]  /*96c0*/  SYNCS.PHASECHK.TRANS64.TRYWAIT P0, [R3+URZ+0x160], R0 ;  /* 0x00016000030075a7 */ /* 0x00232400080011ff */
[----:B----4-:R-:W-:Y:S05]  /*96d0*/  @!P0 NANOSLEEP.SYNCS 0x989680 ;  /* 0x009896800000895d */ /* 0x010fea0003900000 */
[----:B------:R-:W4:Y:S02]  /*96e0*/  @!P0 SYNCS.PHASECHK.TRANS64 P0, [R3+URZ+0x160], R0 ;  /* 0x00016000030085a7 */ /* 0x000f2400080010ff */
[----:B----4-:R-:W-:Y:S05]  /*96f0*/  @!P0 BRA `(.L_x_44) ;  /* 0xfffffffc00f08947 */ /* 0x010fea000383ffff */
[----:B------:R-:W-:Y:S05]  /*9700*/  BRA `(.L_x_155) ;  /* 0xffffff90001c7947 */ /* 0x000fea000383ffff */
.L_x_48:
[----:B-1----:R-:W-:-:S07]  /*9710*/  MOV R0, UR4 ;  /* 0x0000000400007c02 */ /* 0x002fce0008000f00 */
.L_x_156:
[----:B-1----:R1:W2:Y:S02]  /*9720*/  SYNCS.PHASECHK.TRANS64.TRYWAIT P0, [R0+URZ], R3 ;  /* 0x00000003000075a7 */ /* 0x0022a400080011ff */
[----:B--2---:R-:W-:Y:S05]  /*9730*/  @!P0 NANOSLEEP.SYNCS 0x989680 ;  /* 0x009896800000895d */ /* 0x004fea0003900000 */
[----:B------:R-:W2:Y:S02]  /*9740*/  @!P0 SYNCS.PHASECHK.TRANS64 P0, [R0+URZ], R3 ;  /* 0x00000003000085a7 */ /* 0x000ea400080010ff */
[----:B--2---:R-:W-:Y:S05]  /*9750*/  @!P0 BRA `(.L_x_156) ;  /* 0xfffffffc00f08947 */ /* 0x004fea000383ffff */
[----:B------:R-:W-:Y:S05]  /*9760*/  BRA `(.L_x_157) ;  /* 0xffffff9400c87947 */ /* 0x000fea000383ffff */
.L_x_49:
[----:B------:R-:W-:-:S07]  /*9770*/  MOV R0, UR5 ;  /* 0x0000000500007c02 */ /* 0x000fce0008000f00 */
.L_x_158:
[----:B-1----:R1:W2:Y:S02]  /*9780*/  SYNCS.PHASECHK.TRANS64.TRYWAIT P0, [R0+URZ], R3 ;  /* 0x00000003000075a7 */ /* 0x0022a400080011ff */
[----:B--2---:R-:W-:Y:S05]  /*9790*/  @!P0 NANOSLEEP.SYNCS 0x989680 ;  /* 0x009896800000895d */ /* 0x004fea0003900000 */
[----:B------:R-:W2:Y:S02]  /*97a0*/  @!P0 SYNCS.PHASECHK.TRANS64 P0, [R0+URZ], R3 ;  /* 0x00000003000085a7 */ /* 0x000ea400080010ff */
[----:B--2---:R-:W-:Y:S05]  /*97b0*/  @!P0 BRA `(.L_x_158) ;  /* 0xfffffffc00f08947 */ /* 0x004fea000383ffff */
[----:B------:R-:W-:Y:S05]  /*97c0*/  BRA `(.L_x_159) ;  /* 0xffffff9400d47947 */ /* 0x000fea000383ffff */
.L_x_50:
[----:B------:R-:W-:-:S07]  /*97d0*/  MOV R0, UR5 ;  /* 0x0000000500007c02 */ /* 0x000fce0008000f00 */
.L_x_160:
[----:B-1----:R1:W2:Y:S02]  /*97e0*/  SYNCS.PHASECHK.TRANS64.TRYWAIT P0, [R0+URZ], R3 ;  /* 0x00000003000075a7 */ /* 0x0022a400080011ff */
[----:B--2---:R-:W-:Y:S05]  /*97f0*/  @!P0 NANOSLEEP.SYNCS 0x989680 ;  /* 0x009896800000895d */ /* 0x004fea0003900000 */
[----:B------:R-:W2:Y:S02]  /*9800*/  @!P0 SYNCS.PHASECHK.TRANS64 P0, [R0+URZ], R3 ;  /* 0x00000003000085a7 */ /* 0x000ea400080010ff */
[----:B--2---:R-:W-:Y:S05]  /*9810*/  @!P0 BRA `(.L_x_160) ;  /* 0xfffffffc00f08947 */ /* 0x004fea000383ffff */
[----:B------:R-:W-:Y:S05]  /*9820*/  BRA `(.L_x_161) ;  /* 0xffffff9400e07947 */ /* 0x000fea000383ffff */
.L_x_51:
[----:B------:R-:W-:-:S07]  /*9830*/  MOV R0, UR5 ;  /* 0x0000000500007c02 */ /* 0x000fce0008000f00 */
.L_x_162:
[----:B-1----:R1:W2:Y:S02]  /*9840*/  SYNCS.PHASECHK.TRANS64.TRYWAIT P0, [R0+URZ], R3 ;  /* 0x00000003000075a7 */ /* 0x0022a400080011ff */
[----:B--2---:R-:W-:Y:S05]  /*9850*/  @!P0 NANOSLEEP.SYNCS 0x989680 ;  /* 0x009896800000895d */ /* 0x004fea0003900000 */
[----:B------:R-:W2:Y:S02]  /*9860*/  @!P0 SYNCS.PHASECHK.TRANS64 P0, [R0+URZ], R3 ;  /* 0x00000003000085a7 */ /* 0x000ea400080010ff */
[----:B--2---:R-:W-:Y:S05]  /*9870*/  @!P0 BRA `(.L_x_162) ;  /* 0xfffffffc00f08947 */ /* 0x004fea000383ffff */
[----:B------:R-:W-:Y:S05]  /*9880*/  BRA `(.L_x_163) ;  /* 0xffffff9400ec7947 */ /* 0x000fea000383ffff */
.L_x_52:
[----:B------:R-:W-:-:S07]  /*9890*/  MOV R0, UR5 ;  /* 0x0000000500007c02 */ /* 0x000fce0008000f00 */
.L_x_164:
[----:B-1----:R1:W2:Y:S02]  /*98a0*/  SYNCS.PHASECHK.TRANS64.TRYWAIT P0, [R0+URZ], R3 ;  /* 0x00000003000075a7 */ /* 0x0022a400080011ff */
[----:B--2---:R-:W-:Y:S05]  /*98b0*/  @!P0 NANOSLEEP.SYNCS 0x989680 ;  /* 0x009896800000895d */ /* 0x004fea0003900000 */
[----:B------:R-:W2:Y:S02]  /*98c0*/  @!P0 SYNCS.PHASECHK.TRANS64 P0, [R0+URZ], R3 ;  /* 0x00000003000085a7 */ /* 0x000ea400080010ff */
[----:B--2---:R-:W-:Y:S05]  /*98d0*/  @!P0 BRA `(.L_x_164) ;  /* 0xfffffffc00f08947 */ /* 0x004fea000383ffff */
[----:B------:R-:W-:Y:S05]  /*98e0*/  BRA `(.L_x_165) ;  /* 0xffffff9400f87947 */ /* 0x000fea000383ffff */
.L_x_53:
[----:B------:R-:W-:-:S07]  /*98f0*/  MOV R0, UR5 ;  /* 0x0000000500007c02 */ /* 0x000fce0008000f00 */
.L_x_166:
[----:B-1----:R1:W2:Y:S02]  /*9900*/  SYNCS.PHASECHK.TRANS64.TRYWAIT P0, [R0+URZ], R3 ;  /* 0x00000003000075a7 */ /* 0x0022a400080011ff */
[----:B--2---:R-:W-:Y:S05]  /*9910*/  @!P0 NANOSLEEP.SYNCS 0x989680 ;  /* 0x009896800000895d */ /* 0x004fea0003900000 */
[----:B------:R-:W2:Y:S02]  /*9920*/  @!P0 SYNCS.PHASECHK.TRANS64 P0, [R0+URZ], R3 ;  /* 0x00000003000085a7 */ /* 0x000ea400080010ff */
[----:B--2---:R-:W-:Y:S05]  /*9930*/  @!P0 BRA `(.L_x_166) ;  /* 0xfffffffc00f08947 */ /* 0x004fea000383ffff */
[----:B------:R-:W-:Y:S05]  /*9940*/  BRA `(.L_x_167) ;  /* 0xffffff9800047947 */ /* 0x000fea000383ffff */
.L_x_54:
[----:B------:R-:W-:-:S07]  /*9950*/  MOV R0, UR5 ;  /* 0x0000000500007c02 */ /* 0x000fce0008000f00 */
.L_x_168:
[----:B-1----:R1:W2:Y:S02]  /*9960*/  SYNCS.PHASECHK.TRANS64.TRYWAIT P0, [R0+URZ], R3 ;  /* 0x00000003000075a7 */ /* 0x0022a400080011ff */
[----:B--2---:R-:W-:Y:S05]  /*9970*/  @!P0 NANOSLEEP.SYNCS 0x989680 ;  /* 0x009896800000895d */ /* 0x004fea0003900000 */
[----:B------:R-:W2:Y:S02]  /*9980*/  @!P0 SYNCS.PHASECHK.TRANS64 P0, [R0+URZ], R3 ;  /* 0x00000003000085a7 */ /* 0x000ea400080010ff */
[----:B--2---:R-:W-:Y:S05]  /*9990*/  @!P0 BRA `(.L_x_168) ;  /* 0xfffffffc00f08947 */ /* 0x004fea000383ffff */
[----:B------:R-:W-:Y:S05]  /*99a0*/  BRA `(.L_x_169) ;  /* 0xffffff9800107947 */ /* 0x000fea000383ffff */
.L_x_55:
[----:B------:R-:W-:-:S07]  /*99b0*/  MOV R0, UR5 ;  /* 0x0000000500007c02 */ /* 0x000fce0008000f00 */
.L_x_170:
[----:B-1----:R1:W2:Y:S02]  /*99c0*/  SYNCS.PHASECHK.TRANS64.TRYWAIT P0, [R0+URZ], R3 ;  /* 0x00000003000075a7 */ /* 0x0022a400080011ff */
[----:B--2---:R-:W-:Y:S05]  /*99d0*/  @!P0 NANOSLEEP.SYNCS 0x989680 ;  /* 0x009896800000895d */ /* 0x004fea0003900000 */
[----:B------:R-:W2:Y:S02]  /*99e0*/  @!P0 SYNCS.PHASECHK.TRANS64 P0, [R0+URZ], R3 ;  /* 0x00000003000085a7 */ /* 0x000ea400080010ff */
[----:B--2---:R-:W-:Y:S05]  /*99f0*/  @!P0 BRA `(.L_x_170) ;  /* 0xfffffffc00f08947 */ /* 0x004fea000383ffff */
[----:B------:R-:W-:Y:S05]  /*9a00*/  BRA `(.L_x_171) ;  /* 0xffffff98001c7947 */ /* 0x000fea000383ffff */
.L_x_56:
[----:B------:R-:W-:-:S07]  /*9a10*/  MOV R0, UR5 ;  /* 0x0000000500007c02 */ /* 0x000fce0008000f00 */
.L_x_172:
[----:B-1----:R1:W2:Y:S02]  /*9a20*/  SYNCS.PHASECHK.TRANS64.TRYWAIT P0, [R0+URZ], R3 ;  /* 0x00000003000075a7 */ /* 0x0022a400080011ff */
[----:B--2---:R-:W-:Y:S05]  /*9a30*/  @!P0 NANOSLEEP.SYNCS 0x989680 ;  /* 0x009896800000895d */ /* 0x004fea0003900000 */
[----:B------:R-:W2:Y:S02]  /*9a40*/  @!P0 SYNCS.PHASECHK.TRANS64 P0, [R0+URZ], R3 ;  /* 0x00000003000085a7 */ /* 0x000ea400080010ff */
[----:B--2---:R-:W-:Y:S05]  /*9a50*/  @!P0 BRA `(.L_x_172) ;  /* 0xfffffffc00f08947 */ /* 0x004fea000383ffff */
[----:B------:R-:W-:Y:S05]  /*9a60*/  BRA `(.L_x_173) ;  /* 0xffffff9800287947 */ /* 0x000fea000383ffff */
.L_x_57:
[----:B------:R-:W-:-:S07]  /*9a70*/  MOV R0, UR5 ;  /* 0x0000000500007c02 */ /* 0x000fce0008000f00 */
.L_x_174:
[----:B-1----:R1:W2:Y:S02]  /*9a80*/  SYNCS.PHASECHK.TRANS64.TRYWAIT P0, [R0+URZ], R3 ;  /* 0x00000003000075a7 */ /* 0x0022a400080011ff */
[----:B--2---:R-:W-:Y:S05]  /*9a90*/  @!P0 NANOSLEEP.SYNCS 0x989680 ;  /* 0x009896800000895d */ /* 0x004fea0003900000 */
[----:B------:R-:W2:Y:S02]  /*9aa0*/  @!P0 SYNCS.PHASECHK.TRANS64 P0, [R0+URZ], R3 ;  /* 0x00000003000085a7 */ /* 0x000ea400080010ff */
[----:B--2---:R-:W-:Y:S05]  /*9ab0*/  @!P0 BRA `(.L_x_174) ;  /* 0xfffffffc00f08947 */ /* 0x004fea000383ffff */
[----:B------:R-:W-:Y:S05]  /*9ac0*/  BRA `(.L_x_175) ;  /* 0xffffff9800347947 */ /* 0x000fea000383ffff */
.L_x_58:
[----:B------:R-:W-:-:S07]  /*9ad0*/  MOV R0, UR5 ;  /* 0x0000000500007c02 */ /* 0x000fce0008000f00 */
.L_x_176:
[----:B-1----:R1:W2:Y:S02]  /*9ae0*/  SYNCS.PHASECHK.TRANS64.TRYWAIT P0, [R0+URZ], R3 ;  /* 0x00000003000075a7 */ /* 0x0022a400080011ff */
[----:B--2---:R-:W-:Y:S05]  /*9af0*/  @!P0 NANOSLEEP.SYNCS 0x989680 ;  /* 0x009896800000895d */ /* 0x004fea0003900000 */
[----:B------:R-:W2:Y:S02]  /*9b00*/  @!P0 SYNCS.PHASECHK.TRANS64 P0, [R0+URZ], R3 ;  /* 0x00000003000085a7 */ /* 0x000ea400080010ff */
[----:B--2---:R-:W-:Y:S05]  /*9b10*/  @!P0 BRA `(.L_x_176) ;  /* 0xfffffffc00f08947 */ /* 0x004fea000383ffff */
[----:B------:R-:W-:Y:S05]  /*9b20*/  BRA `(.L_x_177) ;  /* 0xffffff9800407947 */ /* 0x000fea000383ffff */
.L_x_59:
[----:B------:R-:W-:-:S07]  /*9b30*/  MOV R0, UR5 ;  /* 0x0000000500007c02 */ /* 0x000fce0008000f00 */
.L_x_178:
[----:B-1----:R1:W2:Y:S02]  /*9b40*/  SYNCS.PHASECHK.TRANS64.TRYWAIT P0, [R0+URZ], R3 ;  /* 0x00000003000075a7 */ /* 0x0022a400080011ff */
[----:B--2---:R-:W-:Y:S05]  /*9b50*/  @!P0 NANOSLEEP.SYNCS 0x989680 ;  /* 0x009896800000895d */ /* 0x004fea0003900000 */
[----:B------:R-:W2:Y:S02]  /*9b60*/  @!P0 SYNCS.PHASECHK.TRANS64 P0, [R0+URZ], R3 ;  /* 0x00000003000085a7 */ /* 0x000ea400080010ff */
[----:B--2---:R-:W-:Y:S05]  /*9b70*/  @!P0 BRA `(.L_x_178) ;  /* 0xfffffffc00f08947 */ /* 0x004fea000383ffff */
[----:B------:R-:W-:Y:S05]  /*9b80*/  BRA `(.L_x_179) ;  /* 0xffffff98004c7947 */ /* 0x000fea000383ffff */
.L_x_60:
[----:B------:R-:W-:-:S07]  /*9b90*/  MOV R0, UR5 ;  /* 0x0000000500007c02 */ /* 0x000fce0008000f00 */
.L_x_180:
[----:B-1----:R1:W2:Y:S02]  /*9ba0*/  SYNCS.PHASECHK.TRANS64.TRYWAIT P0, [R0+URZ], R3 ;  /* 0x00000003000075a7 */ /* 0x0022a400080011ff */
[----:B--2---:R-:W-:Y:S05]  /*9bb0*/  @!P0 NANOSLEEP.SYNCS 0x989680 ;  /* 0x009896800000895d */ /* 0x004fea0003900000 */
[----:B------:R-:W2:Y:S02]  /*9bc0*/  @!P0 SYNCS.PHASECHK.TRANS64 P0, [R0+URZ], R3 ;  /* 0x00000003000085a7 */ /* 0x000ea400080010ff */
[----:B--2---:R-:W-:Y:S05]  /*9bd0*/  @!P0 BRA `(.L_x_180) ;  /* 0xfffffffc00f08947 */ /* 0x004fea000383ffff */
[----:B------:R-:W-:Y:S05]  /*9be0*/  BRA `(.L_x_181) ;  /* 0xffffff9800587947 */ /* 0x000fea000383ffff */
.L_x_61:
[----:B------:R-:W-:-:S07]  /*9bf0*/  MOV R0, UR5 ;  /* 0x0000000500007c02 */ /* 0x000fce0008000f00 */
.L_x_182:
[----:B-1----:R1:W2:Y:S02]  /*9c00*/  SYNCS.PHASECHK.TRANS64.TRYWAIT P0, [R0+URZ], R3 ;  /* 0x00000003000075a7 */ /* 0x0022a400080011ff */
[----:B--2---:R-:W-:Y:S05]  /*9c10*/  @!P0 NANOSLEEP.SYNCS 0x989680 ;  /* 0x009896800000895d */ /* 0x004fea0003900000 */
[----:B------:R-:W2:Y:S02]  /*9c20*/  @!P0 SYNCS.PHASECHK.TRANS64 P0, [R0+URZ], R3 ;  /* 0x00000003000085a7 */ /* 0x000ea400080010ff */
[----:B--2---:R-:W-:Y:S05]  /*9c30*/  @!P0 BRA `(.L_x_182) ;  /* 0xfffffffc00f08947 */ /* 0x004fea000383ffff */
[----:B------:R-:W-:Y:S05]  /*9c40*/  BRA `(.L_x_183) ;  /* 0xffffff9800647947 */ /* 0x000fea000383ffff */
.L_x_62:
[----:B------:R-:W-:-:S07]  /*9c50*/  MOV R0, UR5 ;  /* 0x0000000500007c02 */ /* 0x000fce0008000f00 */
.L_x_184:
[----:B-1----:R1:W2:Y:S02]  /*9c60*/  SYNCS.PHASECHK.TRANS64.TRYWAIT P0, [R0+URZ], R3 ;  /* 0x00000003000075a7 */ /* 0x0022a400080011ff */
[----:B--2---:R-:W-:Y:S05]  /*9c70*/  @!P0 NANOSLEEP.SYNCS 0x989680 ;  /* 0x009896800000895d */ /* 0x004fea0003900000 */
[----:B------:R-:W2:Y:S02]  /*9c80*/  @!P0 SYNCS.PHASECHK.TRANS64 P0, [R0+URZ], R3 ;  /* 0x00000003000085a7 */ /* 0x000ea400080010ff */
[----:B--2---:R-:W-:Y:S05]  /*9c90*/  @!P0 BRA `(.L_x_184) ;  /* 0xfffffffc00f08947 */ /* 0x004fea000383ffff */
[----:B------:R-:W-:Y:S05]  /*9ca0*/  BRA `(.L_x_185) ;  /* 0xffffff9800707947 */ /* 0x000fea000383ffff */
.L_x_63:
[----:B------:R-:W-:-:S07]  /*9cb0*/  MOV R0, UR5 ;  /* 0x0000000500007c02 */ /* 0x000fce0008000f00 */
.L_x_186:
[----:B-1----:R1:W2:Y:S02]  /*9cc0*/  SYNCS.PHASECHK.TRANS64.TRYWAIT P0, [R0+URZ], R3 ;  /* 0x00000003000075a7 */ /* 0x0022a400080011ff */
[----:B--2---:R-:W-:Y:S05]  /*9cd0*/  @!P0 NANOSLEEP.SYNCS 0x989680 ;  /* 0x009896800000895d */ /* 0x004fea0003900000 */
[----:B------:R-:W2:Y:S02]  /*9ce0*/  @!P0 SYNCS.PHASECHK.TRANS64 P0, [R0+URZ], R3 ;  /* 0x00000003000085a7 */ /* 0x000ea400080010ff */
[----:B--2---:R-:W-:Y:S05]  /*9cf0*/  @!P0 BRA `(.L_x_186) ;  /* 0xfffffffc00f08947 */ /* 0x004fea000383ffff */
[----:B------:R-:W-:Y:S05]  /*9d00*/  BRA `(.L_x_187) ;  /* 0xffffff98007c7947 */ /* 0x000fea000383ffff */
.L_x_64:
[----:B------:R-:W-:-:S07]  /*9d10*/  MOV R0, UR5 ;  /* 0x0000000500007c02 */ /* 0x000fce0008000f00 */
.L_x_188:
[----:B-1----:R1:W2:Y:S02]  /*9d20*/  SYNCS.PHASECHK.TRANS64.TRYWAIT P0, [R0+URZ], R3 ;  /* 0x00000003000075a7 */ /* 0x0022a400080011ff */
[----:B--2---:R-:W-:Y:S05]  /*9d30*/  @!P0 NANOSLEEP.SYNCS 0x989680 ;  /* 0x009896800000895d */ /* 0x004fea0003900000 */
[----:B------:R-:W2:Y:S02]  /*9d40*/  @!P0 SYNCS.PHASECHK.TRANS64 P0, [R0+URZ], R3 ;  /* 0x00000003000085a7 */ /* 0x000ea400080010ff */
[----:B--2---:R-:W-:Y:S05]  /*9d50*/  @!P0 BRA `(.L_x_188) ;  /* 0xfffffffc00f08947 */ /* 0x004fea000383ffff */
[----:B------:R-:W-:Y:S05]  /*9d60*/  BRA `(.L_x_189) ;  /* 0xffffff9800887947 */ /* 0x000fea000383ffff */
.L_x_67:
[----:B--2---:R2:W3:Y:S02]  /*9d70*/  SYNCS.PHASECHK.TRANS64.TRYWAIT P0, [R0+URZ+0x1a0], R5 ;  /* 0x0001a005000075a7 */ /* 0x0044e400080011ff */
[----:B---3--:R-:W-:Y:S05]  /*9d80*/  @!P0 NANOSLEEP.SYNCS 0x989680 ;  /* 0x009896800000895d */ /* 0x008fea0003900000 */
[----:B------:R-:W3:Y:S02]  /*9d90*/  @!P0 SYNCS.PHASECHK.TRANS64 P0, [R0+URZ+0x1a0], R5 ;  /* 0x0001a005000085a7 */ /* 0x000ee400080010ff */
[----:B---3--:R-:W-:Y:S05]  /*9da0*/  @!P0 BRA `(.L_x_67) ;  /* 0xfffffffc00f08947 */ /* 0x008fea000383ffff */
[----:B------:R-:W-:Y:S05]  /*9db0*/  BRA `(.L_x_190) ;  /* 0xffffff9800e47947 */ /* 0x000fea000383ffff */
.L_x_68:
[----:B------:R-:W-:-:S07]  /*9dc0*/  MOV R0, UR4 ;  /* 0x0000000400007c02 */ /* 0x000fce0008000f00 */
.L_x_191:
[----:B--2---:R2:W3:Y:S02]  /*9dd0*/  SYNCS.PHASECHK.TRANS64.TRYWAIT P0, [R0+URZ+0x170], R7 ;  /* 0x00017007000075a7 */ /* 0x0044e400080011ff */
[----:B---3--:R-:W-:Y:S05]  /*9de0*/  @!P0 NANOSLEEP.SYNCS 0x989680 ;  /* 0x009896800000895d */ /* 0x008fea0003900000 */
[----:B------:R-:W3:Y:S02]  /*9df0*/  @!P0 SYNCS.PHASECHK.TRANS64 P0, [R0+URZ+0x170], R7 ;  /* 0x00017007000085a7 */ /* 0x000ee400080010ff */
[----:B---3--:R-:W-:Y:S05]  /*9e00*/  @!P0 BRA `(.L_x_191) ;  /* 0xfffffffc00f08947 */ /* 0x008fea000383ffff */
[----:B------:R-:W-:Y:S05]  /*9e10*/  BRA `(.L_x_192) ;  /* 0xffffff9800f47947 */ /* 0x000fea000383ffff */
.L_x_69:
[----:B--2---:R2:W3:Y:S02]  /*9e20*/  SYNCS.PHASECHK.TRANS64.TRYWAIT P1, [R0+URZ+0x160], R5 ;  /* 0x00016005000075a7 */ /* 0x0044e400080211ff */
[----:B---3--:R-:W-:Y:S05]  /*9e30*/  @!P1 NANOSLEEP.SYNCS 0x989680 ;  /* 0x009896800000995d */ /* 0x008fea0003900000 */
[----:B------:R-:W3:Y:S02]  /*9e40*/  @!P1 SYNCS.PHASECHK.TRANS64 P1, [R0+URZ+0x160], R5 ;  /* 0x00016005000095a7 */ /* 0x000ee400080210ff */
[----:B---3--:R-:W-:Y:S05]  /*9e50*/  @!P1 BRA `(.L_x_69) ;  /* 0xfffffffc00f09947 */ /* 0x008fea000383ffff */
[----:B------:R-:W-:Y:S05]  /*9e60*/  BRA `(.L_x_193) ;  /* 0xffffff9c00247947 */ /* 0x000fea000383ffff */
.L_x_72:
[----:B------:R-:W-:-:S07]  /*9e70*/  MOV R0, UR4 ;  /* 0x0000000400007c02 */ /* 0x000fce0008000f00 */
.L_x_194:
[----:B--2---:R2:W3:Y:S02]  /*9e80*/  SYNCS.PHASECHK.TRANS64.TRYWAIT P0, [R0+URZ+0x170], R3 ;  /* 0x00017003000075a7 */ /* 0x0044e400080011ff */
[----:B---3--:R-:W-:Y:S05]  /*9e90*/  @!P0 NANOSLEEP.SYNCS 0x989680 ;  /* 0x009896800000895d */ /* 0x008fea0003900000 */
[----:B------:R-:W3:Y:S02]  /*9ea0*/  @!P0 SYNCS.PHASECHK.TRANS64 P0, [R0+URZ+0x170], R3 ;  /* 0x00017003000085a7 */ /* 0x000ee400080010ff */
[----:B---3--:R-:W-:Y:S05]  /*9eb0*/  @!P0 BRA `(.L_x_194) ;  /* 0xfffffffc00f08947 */ /* 0x008fea000383ffff */
[----:B------:R-:W-:Y:S05]  /*9ec0*/  BRA `(.L_x_71) ;  /* 0xffffff9c00787947 */ /* 0x000fea000383ffff */
.L_x_81:
[----:B--2---:R-:W-:-:S04]  /*9ed0*/  MOV R5, UR5 ;  /* 0x0000000500057c02 */ /* 0x004fc80008000f00 */
[----:B------:R2:W3:Y:S03]  /*9ee0*/  SYNCS.PHASECHK.TRANS64.TRYWAIT P0, [R5+URZ+0x8], R6 ;  /* 0x00000806050075a7 */ /* 0x0004e600080011ff */
[----:B---3--:R-:W-:Y:S05]  /*9ef0*/  @!P0 NANOSLEEP.SYNCS 0x989680 ;  /* 0x009896800000895d */ /* 0x008fea0003900000 */
[----:B------:R-:W3:Y:S02]  /*9f00*/  @!P0 SYNCS.PHASECHK.TRANS64 P0, [R5+URZ+0x8], R6 ;  /* 0x00000806050085a7 */ /* 0x000ee400080010ff */
[----:B---3--:R-:W-:Y:S05]  /*9f10*/  @!P0 BRA `(.L_x_81) ;  /* 0xfffffffc00ec8947 */ /* 0x008fea000383ffff */
[----:B------:R-:W-:Y:S05]  /*9f20*/  BRA `(.L_x_80) ;  /* 0xffffffa0002c7947 */ /* 0x000fea000383ffff */
.L_x_83:
[----:B------:R-:W-:Y:S01]  /*9f30*/  BSSY B0, `(.L_x_195) ;  /* 0x0000006000007945 */ /* 0x000fe20003800000 */
[----:B------:R-:W-:-:S07]  /*9f40*/  MOV R15, 0xffffffff ;  /* 0xffffffff000f7802 */ /* 0x000fce0000000f00 */
[----:B-12--5:R-:W-:Y:S05]  /*9f50*/  WARPSYNC.COLLECTIVE R15, `(.L_x_196) ;  /* 0x000000000f0c7348 */ /* 0x026fea0003c00000 */
[----:B------:R-:W-:Y:S02]  /*9f60*/  ELECT P6, UR79, PT ;  /* 0x00000000004f782f */ /* 0x000fe400038c0000 */
[----:B------:R-:W-:Y:S01]  /*9f70*/  MOV R14, UR79 ;  /* 0x0000004f000e7c02 */ /* 0x000fe20008000f00 */
[----:B-12--5:R-:W-:Y:S10]  /*9f80*/  ENDCOLLECTIVE ;  /* 0x000000000000791b */ /* 0x026ff40003800000 */
.L_x_196:
[----:B------:R-:W-:Y:S05]  /*9f90*/  BSYNC B0 ;  /* 0x0000000000007941 */ /* 0x000fea0003800000 */
.L_x_195:
[----:B------:R-:W-:Y:S01]  /*9fa0*/  PLOP3.LUT P0, PT, P6, PT, PT, 0x80, 0x8 ;  /* 0x000000000008781c */ /* 0x000fe2000370f070 */
[----:B------:R-:W-:-:S12]  /*9fb0*/  BRA `(.L_x_197) ;  /* 0xffffffa000587947 */ /* 0x000fd8000383ffff */
.L_x_85:
[----:B--2---:R-:W-:-:S04]  /*9fc0*/  MOV R3, UR5 ;  /* 0x0000000500037c02 */ /* 0x004fc80008000f00 */
[----:B------:R2:W3:Y:S03]  /*9fd0*/  SYNCS.PHASECHK.TRANS64.TRYWAIT P0, [R3+URZ+0x8], R4 ;  /* 0x00000804030075a7 */ /* 0x0004e600080011ff */
[----:B---3--:R-:W-:Y:S05]  /*9fe0*/  @!P0 NANOSLEEP.SYNCS 0x989680 ;  /* 0x009896800000895d */ /* 0x008fea0003900000 */
[----:B------:R-:W3:Y:S02]  /*9ff0*/  @!P0 SYNCS.PHASECHK.TRANS64 P0, [R3+URZ+0x8], R4 ;  /* 0x00000804030085a7 */ /* 0x000ee400080010ff */
[----:B---3--:R-:W-:Y:S05]  /*a000*/  @!P0 BRA `(.L_x_85) ;  /* 0xfffffffc00ec8947 */ /* 0x008fea000383ffff */
[----:B------:R-:W-:Y:S05]  /*a010*/  BRA `(.L_x_84) ;  /* 0xffffffa0005c7947 */ /* 0x000fea000383ffff */
.L_x_86:
[----:B-1----:R1:W2:Y:S02]  /*a020*/  SYNCS.PHASECHK.TRANS64.TRYWAIT P0, [R2+URZ+0x160], R5 ;  /* 0x00016005020075a7 */ /* 0x0022a400080011ff */
[----:B--2---:R-:W-:Y:S05]  /*a030*/  @!P0 NANOSLEEP.SYNCS 0x989680 ;  /* 0x009896800000895d */ /* 0x004fea0003900000 */
[----:B------:R-:W2:Y:S02]  /*a040*/  @!P0 SYNCS.PHASECHK.TRANS64 P0, [R2+URZ+0x160], R5 ;  /* 0x00016005020085a7 */ /* 0x000ea400080010ff */
[----:B--2---:R-:W-:Y:S05]  /*a050*/  @!P0 BRA `(.L_x_86) ;  /* 0xfffffffc00f08947 */ /* 0x004fea000383ffff */
[----:B------:R-:W-:Y:S05]  /*a060*/  BRA `(.L_x_198) ;  /* 0xffffffa4007c7947 */ /* 0x000fea000383ffff */
.L_x_90:
[----:B------:R-:W-:-:S07]  /*a070*/  MOV R0, UR41 ;  /* 0x0000002900007c02 */ /* 0x000fce0008000f00 */
.L_x_199:
[----:B-1----:R1:W2:Y:S02]  /*a080*/  SYNCS.PHASECHK.TRANS64.TRYWAIT P0, [R0+URZ+0x190], R5 ;  /* 0x00019005000075a7 */ /* 0x0022a400080011ff */
[----:B--2---:R-:W-:Y:S05]  /*a090*/  @!P0 NANOSLEEP.SYNCS 0x989680 ;  /* 0x009896800000895d */ /* 0x004fea0003900000 */
[----:B------:R-:W2:Y:S02]  /*a0a0*/  @!P0 SYNCS.PHASECHK.TRANS64 P0, [R0+URZ+0x190], R5 ;  /* 0x00019005000085a7 */ /* 0x000ea400080010ff */
[----:B--2---:R-:W-:Y:S05]  /*a0b0*/  @!P0 BRA `(.L_x_199) ;  /* 0xfffffffc00f08947 */ /* 0x004fea000383ffff */
[----:B------:R-:W-:Y:S05]  /*a0c0*/  BRA `(.L_x_200) ;  /* 0xffffffac00147947 */ /* 0x000fea000383ffff */
.L_x_93:
[----:B------:R-:W-:Y:S07]  /*a0d0*/  MOV R0, UR7 ;  /* 0x0000000700007c02 */ /* 0x000fee0008000f00 */
.L_x_201:
[----:B-1----:R1:W2:Y:S02]  /*a0e0*/  SYNCS.PHASECHK.TRANS64.TRYWAIT P0, [R0+URZ], R5 ;  /* 0x00000005000075a7 */ /* 0x0022a400080011ff */
[----:B--2---:R-:W-:Y:S05]  /*a0f0*/  @!P0 NANOSLEEP.SYNCS 0x989680 ;  /* 0x009896800000895d */ /* 0x004fea0003900000 */
[----:B------:R-:W2:Y:S02]  /*a100*/  @!P0 SYNCS.PHASECHK.TRANS64 P0, [R0+URZ], R5 ;  /* 0x00000005000085a7 */ /* 0x000ea400080010ff */
[----:B--2---:R-:W-:Y:S05]  /*a110*/  @!P0 BRA `(.L_x_201) ;  /* 0xfffffffc00f08947 */ /* 0x004fea000383ffff */
[----:B------:R-:W-:Y:S05]  /*a120*/  BRA `(.L_x_92) ;  /* 0xffffffac00547947 */ /* 0x000fea000383ffff */
.L_x_97:
[----:B-1----:R-:W-:-:S07]  /*a130*/  MOV R0, UR4 ;  /* 0x0000000400007c02 */ /* 0x002fce0008000f00 */
.L_x_202:
[----:B-1----:R1:W2:Y:S02]  /*a140*/  SYNCS.PHASECHK.TRANS64.TRYWAIT P0, [R0+URZ], R3 ;  /* 0x00000003000075a7 */ /* 0x0022a400080011ff */
[----:B--2---:R-:W-:Y:S05]  /*a150*/  @!P0 NANOSLEEP.SYNCS 0x989680 ;  /* 0x009896800000895d */ /* 0x004fea0003900000 */
[----:B------:R-:W2:Y:S02]  /*a160*/  @!P0 SYNCS.PHASECHK.TRANS64 P0, [R0+URZ], R3 ;  /* 0x00000003000085a7 */ /* 0x000ea400080010ff */
[----:B--2---:R-:W-:Y:S05]  /*a170*/  @!P0 BRA `(.L_x_202) ;  /* 0xfffffffc00f08947 */ /* 0x004fea000383ffff */
[----:B------:R-:W-:Y:S05]  /*a180*/  BRA `(.L_x_203) ;  /* 0xffffffb000447947 */ /* 0x000fea000383ffff */
.L_x_100:
[----:B------:R-:W-:-:S07]  /*a190*/  MOV R0, UR22 ;  /* 0x0000001600007c02 */ /* 0x000fce0008000f00 */
.L_x_204:
[----:B-1----:R1:W2:Y:S02]  /*a1a0*/  SYNCS.PHASECHK.TRANS64.TRYWAIT P1, [R0+URZ+0x1c0], R3 ;  /* 0x0001c003000075a7 */ /* 0x0022a400080211ff */
[----:B--2---:R-:W-:Y:S05]  /*a1b0*/  @!P1 NANOSLEEP.SYNCS 0x989680 ;  /* 0x009896800000995d */ /* 0x004fea0003900000 */
[----:B------:R-:W2:Y:S02]  /*a1c0*/  @!P1 SYNCS.PHASECHK.TRANS64 P1, [R0+URZ+0x1c0], R3 ;  /* 0x0001c003000095a7 */ /* 0x000ea400080210ff */
[----:B--2---:R-:W-:Y:S05]  /*a1d0*/  @!P1 BRA `(.L_x_204) ;  /* 0xfffffffc00f09947 */ /* 0x004fea000383ffff */
[----:B------:R-:W-:Y:S05]  /*a1e0*/  BRA `(.L_x_205) ;  /* 0xffffffb000907947 */ /* 0x000fea000383ffff */
.L_x_105:
[----:B--2---:R2:W3:Y:S02]  /*a1f0*/  SYNCS.PHASECHK.TRANS64.TRYWAIT P0, [R8+URZ+0x160], R5 ;  /* 0x00016005080075a7 */ /* 0x0044e400080011ff */
[----:B---3--:R-:W-:Y:S05]  /*a200*/  @!P0 NANOSLEEP.SYNCS 0x989680 ;  /* 0x009896800000895d */ /* 0x008fea0003900000 */
[----:B------:R-:W3:Y:S02]  /*a210*/  @!P0 SYNCS.PHASECHK.TRANS64 P0, [R8+URZ+0x160], R5 ;  /* 0x00016005080085a7 */ /* 0x000ee400080010ff */
[----:B---3--:R-:W-:Y:S05]  /*a220*/  @!P0 BRA `(.L_x_105) ;  /* 0xfffffffc00f08947 */ /* 0x008fea000383ffff */
[----:B------:R-:W-:Y:S05]  /*a230*/  BRA `(.L_x_206) ;  /* 0xffffffb400b87947 */ /* 0x000fea000383ffff */
.L_x_108:
[----:B------:R-:W-:Y:S07]  /*a240*/  MOV R0, UR24 ;  /* 0x0000001800007c02 */ /* 0x000fee0008000f00 */
.L_x_207:
[----:B--2---:R2:W3:Y:S02]  /*a250*/  SYNCS.PHASECHK.TRANS64.TRYWAIT P1, [R0+URZ+0x158], R5 ;  /* 0x00015805000075a7 */ /* 0x0044e400080211ff */
[----:B---3--:R-:W-:Y:S05]  /*a260*/  @!P1 NANOSLEEP.SYNCS 0x989680 ;  /* 0x009896800000995d */ /* 0x008fea0003900000 */
[----:B------:R-:W3:Y:S02]  /*a270*/  @!P1 SYNCS.PHASECHK.TRANS64 P1, [R0+URZ+0x158], R5 ;  /* 0x00015805000095a7 */ /* 0x000ee400080210ff */
[----:B---3--:R-:W-:Y:S05]  /*a280*/  @!P1 BRA `(.L_x_207) ;  /* 0xfffffffc00f09947 */ /* 0x008fea000383ffff */
[----:B------:R-:W-:Y:S05]  /*a290*/  BRA `(.L_x_107) ;  /* 0xffffffbc00307947 */ /* 0x000fea000383ffff */
.L_x_111:
[----:B------:R-:W-:Y:S07]  /*a2a0*/  MOV R0, UR4 ;  /* 0x0000000400007c02 */ /* 0x000fee0008000f00 */
.L_x_208:
[----:B--2---:R2:W3:Y:S02]  /*a2b0*/  SYNCS.PHASECHK.TRANS64.TRYWAIT P0, [R0+URZ+0x138], R5 ;  /* 0x00013805000075a7 */ /* 0x0044e400080011ff */
[----:B---3--:R-:W-:Y:S05]  /*a2c0*/  @!P0 NANOSLEEP.SYNCS 0x989680 ;  /* 0x009896800000895d */ /* 0x008fea0003900000 */
[----:B------:R-:W3:Y:S02]  /*a2d0*/  @!P0 SYNCS.PHASECHK.TRANS64 P0, [R0+URZ+0x138], R5 ;  /* 0x00013805000085a7 */ /* 0x000ee400080010ff */
[----:B---3--:R-:W-:Y:S05]  /*a2e0*/  @!P0 BRA `(.L_x_208) ;  /* 0xfffffffc00f08947 */ /* 0x008fea000383ffff */
[----:B------:R-:W-:Y:S05]  /*a2f0*/  BRA `(.L_x_209) ;  /* 0xffffffbc008c7947 */ /* 0x000fea000383ffff */
.L_x_112:
[----:B------:R-:W-:Y:S07]  /*a300*/  MOV R5, UR5 ;  /* 0x0000000500057c02 */ /* 0x000fee0008000f00 */
.L_x_210:
[----:B--2---:R2:W3:Y:S02]  /*a310*/  SYNCS.PHASECHK.TRANS64.TRYWAIT P0, [R5+URZ+0x138], R0 ;  /* 0x00013800050075a7 */ /* 0x0044e400080011ff */
[----:B---3--:R-:W-:Y:S05]  /*a320*/  @!P0 NANOSLEEP.SYNCS 0x989680 ;  /* 0x009896800000895d */ /* 0x008fea0003900000 */
[----:B------:R-:W3:Y:S02]  /*a330*/  @!P0 SYNCS.PHASECHK.TRANS64 P0, [R5+URZ+0x138], R0 ;  /* 0x00013800050085a7 */ /* 0x000ee400080010ff */
[----:B---3--:R-:W-:Y:S05]  /*a340*/  @!P0 BRA `(.L_x_210) ;  /* 0xfffffffc00f08947 */ /* 0x008fea000383ffff */
[----:B------:R-:W-:Y:S05]  /*a350*/  BRA `(.L_x_211) ;  /* 0xffffffbc00f47947 */ /* 0x000fea000383ffff */
.L_x_114:
[----:B------:R-:W-:-:S07]  /*a360*/  MOV R0, UR4 ;  /* 0x0000000400007c02 */ /* 0x000fce0008000f00 */
.L_x_212:
[----:B--2---:R2:W3:Y:S02]  /*a370*/  SYNCS.PHASECHK.TRANS64.TRYWAIT P0, [R0+URZ], R3 ;  /* 0x00000003000075a7 */ /* 0x0044e400080011ff */
[----:B---3--:R-:W-:Y:S05]  /*a380*/  @!P0 NANOSLEEP.SYNCS 0x989680 ;  /* 0x009896800000895d */ /* 0x008fea0003900000 */
[----:B------:R-:W3:Y:S02]  /*a390*/  @!P0 SYNCS.PHASECHK.TRANS64 P0, [R0+URZ], R3 ;  /* 0x00000003000085a7 */ /* 0x000ee400080010ff */
[----:B---3--:R-:W-:Y:S05]  /*a3a0*/  @!P0 BRA `(.L_x_212) ;  /* 0xfffffffc00f08947 */ /* 0x008fea000383ffff */
[----:B------:R-:W-:Y:S05]  /*a3b0*/  BRA `(.L_x_213) ;  /* 0xffffffc000887947 */ /* 0x000fea000383ffff */
.L_x_115:
[----:B------:R-:W-:-:S07]  /*a3c0*/  MOV R0, UR5 ;  /* 0x0000000500007c02 */ /* 0x000fce0008000f00 */
.L_x_214:
[----:B--2---:R2:W3:Y:S02]  /*a3d0*/  SYNCS.PHASECHK.TRANS64.TRYWAIT P0, [R0+URZ], R3 ;  /* 0x00000003000075a7 */ /* 0x0044e400080011ff */
[----:B---3--:R-:W-:Y:S05]  /*a3e0*/  @!P0 NANOSLEEP.SYNCS 0x989680 ;  /* 0x009896800000895d */ /* 0x008fea0003900000 */
[----:B------:R-:W3:Y:S02]  /*a3f0*/  @!P0 SYNCS.PHASECHK.TRANS64 P0, [R0+URZ], R3 ;  /* 0x00000003000085a7 */ /* 0x000ee400080010ff */
[----:B---3--:R-:W-:Y:S05]  /*a400*/  @!P0 BRA `(.L_x_214) ;  /* 0xfffffffc00f08947 */ /* 0x008fea000383ffff */
[----:B------:R-:W-:Y:S05]  /*a410*/  BRA `(.L_x_215) ;  /* 0xffffffc000947947 */ /* 0x000fea000383ffff */
.L_x_117:
[----:B-1----:R1:W2:Y:S02]  /*a420*/  SYNCS.PHASECHK.TRANS64.TRYWAIT P0, [R0+URZ+0x160], R3 ;  /* 0x00016003000075a7 */ /* 0x0022a400080011ff */
[----:B--2---:R-:W-:Y:S05]  /*a430*/  @!P0 NANOSLEEP.SYNCS 0x989680 ;  /* 0x009896800000895d */ /* 0x004fea0003900000 */
[----:B------:R-:W2:Y:S02]  /*a440*/  @!P0 SYNCS.PHASECHK.TRANS64 P0, [R0+URZ+0x160], R3 ;  /* 0x00016003000085a7 */ /* 0x000ea400080010ff */
[----:B--2---:R-:W-:Y:S05]  /*a450*/  @!P0 BRA `(.L_x_117) ;  /* 0xfffffffc00f08947 */ /* 0x004fea000383ffff */
[----:B------:R-:W-:Y:S05]  /*a460*/  BRA `(.L_x_216) ;  /* 0xffffffc400787947 */ /* 0x000fea000383ffff */
.L_x_127:
[----:B-1----:R1:W3:Y:S02]  /*a470*/  SYNCS.PHASECHK.TRANS64.TRYWAIT P1, [R0+URZ+0x120], R3 ;  /* 0x00012003000075a7 */ /* 0x0022e400080211ff */
[----:B---3--:R-:W-:Y:S05]  /*a480*/  @!P1 NANOSLEEP.SYNCS 0x989680 ;  /* 0x009896800000995d */ /* 0x008fea0003900000 */
[----:B------:R-:W3:Y:S02]  /*a490*/  @!P1 SYNCS.PHASECHK.TRANS64 P1, [R0+URZ+0x120], R3 ;  /* 0x00012003000095a7 */ /* 0x000ee400080210ff */
[----:B---3--:R-:W-:Y:S05]  /*a4a0*/  @!P1 BRA `(.L_x_127) ;  /* 0xfffffffc00f09947 */ /* 0x008fea000383ffff */
[----:B------:R-:W-:Y:S05]  /*a4b0*/  BRA `(.L_x_126) ;  /* 0xffffffd400187947 */ /* 0x000fea000383ffff */
.L_x_129:
[----:B-1----:R1:W4:Y:S02]  /*a4c0*/  SYNCS.PHASECHK.TRANS64.TRYWAIT P0, [R89+URZ+0x180], R2 ;  /* 0x00018002590075a7 */ /* 0x00232400080011ff */
[----:B----4-:R-:W-:Y:S05]  /*a4d0*/  @!P0 NANOSLEEP.SYNCS 0x989680 ;  /* 0x009896800000895d */ /* 0x010fea0003900000 */
[----:B------:R-:W4:Y:S02]  /*a4e0*/  @!P0 SYNCS.PHASECHK.TRANS64 P0, [R89+URZ+0x180], R2 ;  /* 0x00018002590085a7 */ /* 0x000f2400080010ff */
[----:B----4-:R-:W-:Y:S05]  /*a4f0*/  @!P0 BRA `(.L_x_129) ;  /* 0xfffffffc00f08947 */ /* 0x010fea000383ffff */
[----:B------:R-:W-:Y:S05]  /*a500*/  BRA `(.L_x_128) ;  /* 0xffffffd400507947 */ /* 0x000fea000383ffff */
.L_x_140:
[----:B--2---:R2:W4:Y:S02]  /*a510*/  SYNCS.PHASECHK.TRANS64.TRYWAIT P0, [R2+URZ+0x120], R111 ;  /* 0x0001206f020075a7 */ /* 0x00452400080011ff */
[----:B----4-:R-:W-:Y:S05]  /*a520*/  @!P0 NANOSLEEP.SYNCS 0x989680 ;  /* 0x009896800000895d */ /* 0x010fea0003900000 */
[----:B------:R-:W4:Y:S02]  /*a530*/  @!P0 SYNCS.PHASECHK.TRANS64 P0, [R2+URZ+0x120], R111 ;  /* 0x0001206f020085a7 */ /* 0x000f2400080010ff */
[----:B----4-:R-:W-:Y:S05]  /*a540*/  @!P0 BRA `(.L_x_140) ;  /* 0xfffffffc00f08947 */ /* 0x010fea000383ffff */
[----:B------:R-:W-:Y:S05]  /*a550*/  BRA `(.L_x_139) ;  /* 0xffffffe000407947 */ /* 0x000fea000383ffff */
        .weak           $__internal_0_$__cuda_sm10x_tcgen05_guardrail_trap_col_being_dealloced_not_returned_by_alloc
        .type           $__internal_0_$__cuda_sm10x_tcgen05_guardrail_trap_col_being_dealloced_not_returned_by_alloc,@function
        .size           $__internal_0_$__cuda_sm10x_tcgen05_guardrail_trap_col_being_dealloced_not_returned_by_alloc,($__internal_1_$__cuda_sm10x_tcgen05_guardrail_trap_phase_invalid_during_alloc - $__internal_0_$__cuda_sm10x_tcgen05_guardrail_trap_col_being_dealloced_not_returned_by_alloc)
$__internal_0_$__cuda_sm10x_tcgen05_guardrail_trap_col_being_dealloced_not_returned_by_alloc:
[----:B------:R-:W-:Y:S05]  /*a560*/  BPT.TRAP 0x1 ;  /* 0x000000040000795c */ /* 0x000fea0000300000 */
[----:B------:R-:W-:-:S04]  /*a570*/  HFMA2 R3, -RZ, RZ, 0, 0 ;  /* 0x00000000ff037431 */ /* 0x000fc800000001ff */
[----:B------:R-:W-:Y:S05]  /*a580*/  RET.REL.NODEC R2 `(_ZN7cutlass13device_kernelINS_4gemm6kernel13GemmUniversalIN4cute5tupleIJiiiiEEENS1_10collective13CollectiveMmaINS1_46MainloopSm100TmaUmmaWarpSpecializedBlockScaledILi18ELi2ELi2ENS5_IJNS4_1CILi4EEENSA_ILi1EEESC_EEEEENS5_IJNSA_ILi256EEENSA_ILi64EEENSA_ILi128EEEEEENS5_IJNS_12float_e2m1_tENS_13float_ue8m0_tEEEENS5_IJNS5_IJlSC_lEEENS4_6LayoutINS5_IJNS5_IJNS5_IJNSA_ILi32EEESB_EEEiEEESQ_NS5_IJSC_iEEEEEENS5_IJNS5_IJNS5_IJNSA_ILi16EEESB_EEEiEEENS5_IJNS5_IJNSA_ILi0EEESC_EEENSA_ILi512EEEEEENS5_IJSW_iEEEEEEEEEEESL_S13_NS4_8TiledMMAINS4_8MMA_AtomIJNS4_23SM100_MMA_MXF4_2x1SM_SSISJ_SJ_fSK_Li256ELi64ELi32ELNS4_4UMMA5MajorE0ELS18_0ELNS17_7ScaleInE0ELS19_0EEEEEENSN_INS5_IJSC_SC_SC_EEENS5_IJSW_SW_SW_EEEEENS5_IJNS4_10UnderscoreES1F_S1F_EEEEENS5_IJNS4_18SM100_TMA_2SM_LOADES1I_EEENS5_IJNS4_14ComposedLayoutINS4_7SwizzleILi2ELi4ELi3EEENS4_18smem_ptr_flag_bitsILi4EEENSN_INS5_IJNSA_ILi8EEESH_EEENS5_IJSH_SC_EEEEEEENSN_INS5_IJNS5_IJNS5_IJSP_SC_EEENS5_IJSO_NSA_ILi2EEEEEEEEESC_NS5_IJS1V_SC_EEEEEENS5_IJNS5_IJNS5_IJSU_SY_EEESX_EEESW_NS5_IJS1V_SY_EEEEEEEEEEEvNS4_8identityENS5_IJNS4_28SM100_TMA_2SM_LOAD_MULTICASTES27_EEES25_vS26_EENS_8epilogue10collective18CollectiveEpilogueINS2A_23Sm100TmaWarpSpecializedILi3ELi2ELi32ELb1ELb0EEEJNS5_IJSH_SG_SH_EEENS5_IJNSN_ISH_SC_EENSN_ISO_SC_EEEEENS_10bfloat16_tESM_S2J_SM_NS2A_6fusion15FusionCallbacksIS2E_NS2K_17LinearCombinationIS2J_fS2J_fLNS_15FloatRoundStyleE2EEES2F_S2I_JEEENS4_5SM1004TMEM4LOAD26SM100_TMEM_LOAD_32dp32b32xENS4_13SM90_TMA_LOADENS1K_IS1M_NS1N_ILi16EEENSN_INS5_IJS1P_SO_EEENS5_IJSO_SC_EEEEEEENS4_39AutoVectorizingCopyWithAssumedAlignmentILi128EEENS4_14SM90_TMA_STOREES2Z_S31_S31_EEEvvEEEEvNT_6ParamsE) ;  /* 0xffffff58029c7950 */ /* 0x000fea0003c3ffff */
        .weak           $__internal_1_$__cuda_sm10x_tcgen05_guardrail_trap_phase_invalid_during_alloc
        .type           $__internal_1_$__cuda_sm10x_tcgen05_guardrail_trap_phase_invalid_during_alloc,@function
        .size           $__internal_1_$__cuda_sm10x_tcgen05_guardrail_trap_phase_invalid_during_alloc,($__internal_2_$__cuda_sm10x_tcgen05_guardrail_trap_unallocated_columns_being_dealloced - $__internal_1_$__cuda_sm10x_tcgen05_guardrail_trap_phase_invalid_during_alloc)
$__internal_1_$__cuda_sm10x_tcgen05_guardrail_trap_phase_invalid_during_alloc:
[----:B------:R-:W-:Y:S05]  /*a590*/  BPT.TRAP 0x1 ;  /* 0x000000040000795c */ /* 0x000fea0000300000 */
[----:B------:R-:W-:-:S04]  /*a5a0*/  MOV R5, 0x0 ;  /* 0x0000000000057802 */ /* 0x000fc80000000f00 */
[----:B------:R-:W-:Y:S05]  /*a5b0*/  RET.REL.NODEC R4 `(_ZN7cutlass13device_kernelINS_4gemm6kernel13GemmUniversalIN4cute5tupleIJiiiiEEENS1_10collective13CollectiveMmaINS1_46MainloopSm100TmaUmmaWarpSpecializedBlockScaledILi18ELi2ELi2ENS5_IJNS4_1CILi4EEENSA_ILi1EEESC_EEEEENS5_IJNSA_ILi256EEENSA_ILi64EEENSA_ILi128EEEEEENS5_IJNS_12float_e2m1_tENS_13float_ue8m0_tEEEENS5_IJNS5_IJlSC_lEEENS4_6LayoutINS5_IJNS5_IJNS5_IJNSA_ILi32EEESB_EEEiEEESQ_NS5_IJSC_iEEEEEENS5_IJNS5_IJNS5_IJNSA_ILi16EEESB_EEEiEEENS5_IJNS5_IJNSA_ILi0EEESC_EEENSA_ILi512EEEEEENS5_IJSW_iEEEEEEEEEEESL_S13_NS4_8TiledMMAINS4_8MMA_AtomIJNS4_23SM100_MMA_MXF4_2x1SM_SSISJ_SJ_fSK_Li256ELi64ELi32ELNS4_4UMMA5MajorE0ELS18_0ELNS17_7ScaleInE0ELS19_0EEEEEENSN_INS5_IJSC_SC_SC_EEENS5_IJSW_SW_SW_EEEEENS5_IJNS4_10UnderscoreES1F_S1F_EEEEENS5_IJNS4_18SM100_TMA_2SM_LOADES1I_EEENS5_IJNS4_14ComposedLayoutINS4_7SwizzleILi2ELi4ELi3EEENS4_18smem_ptr_flag_bitsILi4EEENSN_INS5_IJNSA_ILi8EEESH_EEENS5_IJSH_SC_EEEEEEENSN_INS5_IJNS5_IJNS5_IJSP_SC_EEENS5_IJSO_NSA_ILi2EEEEEEEEESC_NS5_IJS1V_SC_EEEEEENS5_IJNS5_IJNS5_IJSU_SY_EEESX_EEESW_NS5_IJS1V_SY_EEEEEEEEEEEvNS4_8identityENS5_IJNS4_28SM100_TMA_2SM_LOAD_MULTICASTES27_EEES25_vS26_EENS_8epilogue10collective18CollectiveEpilogueINS2A_23Sm100TmaWarpSpecializedILi3ELi2ELi32ELb1ELb0EEEJNS5_IJSH_SG_SH_EEENS5_IJNSN_ISH_SC_EENSN_ISO_SC_EEEEENS_10bfloat16_tESM_S2J_SM_NS2A_6fusion15FusionCallbacksIS2E_NS2K_17LinearCombinationIS2J_fS2J_fLNS_15FloatRoundStyleE2EEES2F_S2I_JEEENS4_5SM1004TMEM4LOAD26SM100_TMEM_LOAD_32dp32b32xENS4_13SM90_TMA_LOADENS1K_IS1M_NS1N_ILi16EEENSN_INS5_IJS1P_SO_EEENS5_IJSO_SC_EEEEEEENS4_39AutoVectorizingCopyWithAssumedAlignmentILi128EEENS4_14SM90_TMA_STOREES2Z_S31_S31_EEEvvEEEEvNT_6ParamsE) ;  /* 0xffffff5804907950 */ /* 0x000fea0003c3ffff */
        .weak           $__internal_2_$__cuda_sm10x_tcgen05_guardrail_trap_unallocated_columns_being_dealloced
        .type           $__internal_2_$__cuda_sm10x_tcgen05_guardrail_trap_unallocated_columns_being_dealloced,@function
        .size           $__internal_2_$__cuda_sm10x_tcgen05_guardrail_trap_unallocated_columns_being_dealloced,(.L_x_218 - $__internal_2_$__cuda_sm10x_tcgen05_guardrail_trap_unallocated_columns_being_dealloced)
$__internal_2_$__cuda_sm10x_tcgen05_guardrail_trap_unallocated_columns_being_dealloced:
[----:B------:R-:W-:Y:S05]  /*a5c0*/  BPT.TRAP 0x1 ;  /* 0x000000040000795c */ /* 0x000fea0000300000 */
[----:B------:R-:W-:-:S04]  /*a5d0*/  HFMA2 R3, -RZ, RZ, 0, 0 ;  /* 0x00000000ff037431 */ /* 0x000fc800000001ff */
[----:B------:R-:W-:Y:S05]  /*a5e0*/  RET.REL.NODEC R2 `(_ZN7cutlass13device_kernelINS_4gemm6kernel13GemmUniversalIN4cute5tupleIJiiiiEEENS1_10collective13CollectiveMmaINS1_46MainloopSm100TmaUmmaWarpSpecializedBlockScaledILi18ELi2ELi2ENS5_IJNS4_1CILi4EEENSA_ILi1EEESC_EEEEENS5_IJNSA_ILi256EEENSA_ILi64EEENSA_ILi128EEEEEENS5_IJNS_12float_e2m1_tENS_13float_ue8m0_tEEEENS5_IJNS5_IJlSC_lEEENS4_6LayoutINS5_IJNS5_IJNS5_IJNSA_ILi32EEESB_EEEiEEESQ_NS5_IJSC_iEEEEEENS5_IJNS5_IJNS5_IJNSA_ILi16EEESB_EEEiEEENS5_IJNS5_IJNSA_ILi0EEESC_EEENSA_ILi512EEEEEENS5_IJSW_iEEEEEEEEEEESL_S13_NS4_8TiledMMAINS4_8MMA_AtomIJNS4_23SM100_MMA_MXF4_2x1SM_SSISJ_SJ_fSK_Li256ELi64ELi32ELNS4_4UMMA5MajorE0ELS18_0ELNS17_7ScaleInE0ELS19_0EEEEEENSN_INS5_IJSC_SC_SC_EEENS5_IJSW_SW_SW_EEEEENS5_IJNS4_10UnderscoreES1F_S1F_EEEEENS5_IJNS4_18SM100_TMA_2SM_LOADES1I_EEENS5_IJNS4_14ComposedLayoutINS4_7SwizzleILi2ELi4ELi3EEENS4_18smem_ptr_flag_bitsILi4EEENSN_INS5_IJNSA_ILi8EEESH_EEENS5_IJSH_SC_EEEEEEENSN_INS5_IJNS5_IJNS5_IJSP_SC_EEENS5_IJSO_NSA_ILi2EEEEEEEEESC_NS5_IJS1V_SC_EEEEEENS5_IJNS5_IJNS5_IJSU_SY_EEESX_EEESW_NS5_IJS1V_SY_EEEEEEEEEEEvNS4_8identityENS5_IJNS4_28SM100_TMA_2SM_LOAD_MULTICASTES27_EEES25_vS26_EENS_8epilogue10collective18CollectiveEpilogueINS2A_23Sm100TmaWarpSpecializedILi3ELi2ELi32ELb1ELb0EEEJNS5_IJSH_SG_SH_EEENS5_IJNSN_ISH_SC_EENSN_ISO_SC_EEEEENS_10bfloat16_tESM_S2J_SM_NS2A_6fusion15FusionCallbacksIS2E_NS2K_17LinearCombinationIS2J_fS2J_fLNS_15FloatRoundStyleE2EEES2F_S2I_JEEENS4_5SM1004TMEM4LOAD26SM100_TMEM_LOAD_32dp32b32xENS4_13SM90_TMA_LOADENS1K_IS1M_NS1N_ILi16EEENSN_INS5_IJS1P_SO_EEENS5_IJSO_SC_EEEEEEENS4_39AutoVectorizingCopyWithAssumedAlignmentILi128EEENS4_14SM90_TMA_STOREES2Z_S31_S31_EEEvvEEEEvNT_6ParamsE) ;  /* 0xffffff5802847950 */ /* 0x000fea0003c3ffff */
.L_x_217:
[----:B------:R-:W-:-:S00]  /*a5f0*/  BRA `(.L_x_217) ;  /* 0xfffffffc00fc7947 */ /* 0x000fc0000383ffff */
[----:B------:R-:W-:-:S00]  /*a600*/  NOP ;  /* 0x0000000000007918 */ /* 0x000fc00000000000 */
[----:B------:R-:W-:-:S00]  /*a610*/  NOP ;  /* 0x0000000000007918 */ /* 0x000fc00000000000 */
[----:B------:R-:W-:-:S00]  /*a620*/  NOP ;  /* 0x0000000000007918 */ /* 0x000fc00000000000 */
[----:B------:R-:W-:-:S00]  /*a630*/  NOP ;  /* 0x0000000000007918 */ /* 0x000fc00000000000 */
[----:B------:R-:W-:-:S00]  /*a640*/  NOP ;  /* 0x0000000000007918 */ /* 0x000fc00000000000 */
[----:B------:R-:W-:-:S00]  /*a650*/  NOP ;  /* 0x0000000000007918 */ /* 0x000fc00000000000 */
[----:B------:R-:W-:-:S00]  /*a660*/  NOP ;  /* 0x0000000000007918 */ /* 0x000fc00000000000 */
[----:B------:R-:W-:-:S00]  /*a670*/  NOP ;  /* 0x0000000000007918 */ /* 0x000fc00000000000 */
.L_x_218:


//--------------------- .nv.global.init           --------------------------
	.section	.nv.global.init,"aw",@progbits
.nv.global.init:
	.type		$str$29,@object
	.size		$str$29,($str$30 - $str$29)
$str$29:
        /*0000*/ 	.byte	0x28, 0x61, 0x64, 0x64, 0x72, 0x65, 0x73, 0x73, 0x20, 0x26, 0x20, 0x6d, 0x61, 0x73, 0x6b, 0x29
        /*0010*/ 	.byte	0x20, 0x3d, 0x3d, 0x20, 0x30, 0x00
	.type		$str$30,@object
	.size		$str$30,($str$26 - $str$30)
$str$30:
        /*0016*/ 	.byte	0x2f, 0x74, 0x6d, 0x70, 0x2f, 0x63, 0x75, 0x74, 0x6c, 0x61, 0x73, 0x73, 0x5f, 0x73, 0x77, 0x65
        /*0026*/ 	.byte	0x65, 0x70, 0x5f, 0x73, 0x72, 0x63, 0x2f, 0x69, 0x6e, 0x63, 0x6c, 0x75, 0x64, 0x65, 0x2f, 0x63
        /*0036*/ 	.byte	0x75, 0x74, 0x65, 0x2f, 0x70, 0x6f, 0x69, 0x6e, 0x74, 0x65, 0x72, 0x5f, 0x66, 0x6c, 0x61, 0x67
        /*0046*/ 	.byte	0x67, 0x65, 0x64, 0x2e, 0x68, 0x70, 0x70, 0x00
	.type		$str$26,@object
	.size		$str$26,($str$25 - $str$26)
$str$26:
        /*004e*/ 	.byte	0x2f, 0x74, 0x6d, 0x70, 0x2f, 0x63, 0x75, 0x74, 0x6c, 0x61, 0x73, 0x73, 0x5f, 0x73, 0x77, 0x65
        /*005e*/ 	.byte	0x65, 0x70, 0x5f, 0x73, 0x72, 0x63, 0x2f, 0x69, 0x6e, 0x63, 0x6c, 0x75, 0x64, 0x65, 0x2f, 0x63
        /*006e*/ 	.byte	0x75, 0x74, 0x65, 0x2f, 0x61, 0x74, 0x6f, 0x6d, 0x2f, 0x63, 0x6f, 0x70, 0x79, 0x5f, 0x74, 0x72
        /*007e*/ 	.byte	0x61, 0x69, 0x74, 0x73, 0x5f, 0x73, 0x6d, 0x31, 0x30, 0x30, 0x2e, 0x68, 0x70, 0x70, 0x00
	.type		$str$25,@object
	.size		$str$25,(__unnamed_1 - $str$25)
$str$25:
        /*008d*/ 	.byte	0x28, 0x28, 0x75, 0x69, 0x6e, 0x74, 0x33, 0x32, 0x5f, 0x74, 0x28, 0x74, 0x68, 0x72, 0x65, 0x61
        /*009d*/ 	.byte	0x64, 0x49, 0x64, 0x78, 0x2e, 0x78, 0x29, 0x20, 0x2f, 0x20, 0x33, 0x32, 0x29, 0x20, 0x25, 0x20
        /*00ad*/ 	.byte	0x34, 0x29, 0x20, 0x3d, 0x3d, 0x20, 0x28, 0x28, 0x28, 0x74, 0x6d, 0x65, 0x6d, 0x5f, 0x61, 0x64
        /*00bd*/ 	.byte	0x64, 0x72, 0x20, 0x3e, 0x3e, 0x20, 0x31, 0x36, 0x29, 0x20, 0x2f, 0x20, 0x33, 0x32, 0x29, 0x20
        /*00cd*/ 	.byte	0x25, 0x20, 0x34, 0x29, 0x00
	.type		__unnamed_1,@object
	.size		__unnamed_1,(__unnamed_2 - __unnamed_1)
__unnamed_1:
        /*00d2*/ 	.byte	0x61, 0x75, 0x74, 0x6f, 0x20, 0x63, 0x75, 0x74, 0x65, 0x3a, 0x3a, 0x61, 0x73, 0x5f, 0x70, 0x6f
        /* <DEDUP_REMOVED lines=24> */
        /*0262*/ 	.byte	0x34, 0x30, 0x39, 0x36, 0x3e, 0x3e, 0x3e, 0x3e, 0x5d, 0x00
	.type		__unnamed_2,@object
	.size		__unnamed_2,(.L_2 - __unnamed_2)
__unnamed_2:
        /* <DEDUP_REMOVED lines=42> */
        /*050c*/ 	.byte	0x3e, 0x3e, 0x5d, 0x00
.L_2:


//--------------------- .nv.shared._ZN7cutlass13device_kernelINS_4gemm6kernel13GemmUniversalIN4cute5tupleIJiiiiEEENS1_10collective13CollectiveMmaINS1_46MainloopSm100TmaUmmaWarpSpecializedBlockScaledILi18ELi2ELi2ENS5_IJNS4_1CILi4EEENSA_ILi1EEESC_EEEEENS5_IJNSA_ILi256EEENSA_ILi64EEENSA_ILi128EEEEEENS5_IJNS_12float_e2m1_tENS_13float_ue8m0_tEEEENS5_IJNS5_IJlSC_lEEENS4_6LayoutINS5_IJNS5_IJNS5_IJNSA_ILi32EEESB_EEEiEEESQ_NS5_IJSC_iEEEEEENS5_IJNS5_IJNS5_IJNSA_ILi16EEESB_EEEiEEENS5_IJNS5_IJNSA_ILi0EEESC_EEENSA_ILi512EEEEEENS5_IJSW_iEEEEEEEEEEESL_S13_NS4_8TiledMMAINS4_8MMA_AtomIJNS4_23SM100_MMA_MXF4_2x1SM_SSISJ_SJ_fSK_Li256ELi64ELi32ELNS4_4UMMA5MajorE0ELS18_0ELNS17_7ScaleInE0ELS19_0EEEEEENSN_INS5_IJSC_SC_SC_EEENS5_IJSW_SW_SW_EEEEENS5_IJNS4_10UnderscoreES1F_S1F_EEEEENS5_IJNS4_18SM100_TMA_2SM_LOADES1I_EEENS5_IJNS4_14ComposedLayoutINS4_7SwizzleILi2ELi4ELi3EEENS4_18smem_ptr_flag_bitsILi4EEENSN_INS5_IJNSA_ILi8EEESH_EEENS5_IJSH_SC_EEEEEEENSN_INS5_IJNS5_IJNS5_IJSP_SC_EEENS5_IJSO_NSA_ILi2EEEEEEEEESC_NS5_IJS1V_SC_EEEEEENS5_IJNS5_IJNS5_IJSU_SY_EEESX_EEESW_NS5_IJS1V_SY_EEEEEEEEEEEvNS4_8identityENS5_IJNS4_28SM100_TMA_2SM_LOAD_MULTICASTES27_EEES25_vS26_EENS_8epilogue10collective18CollectiveEpilogueINS2A_23Sm100TmaWarpSpecializedILi3ELi2ELi32ELb1ELb0EEEJNS5_IJSH_SG_SH_EEENS5_IJNSN_ISH_SC_EENSN_ISO_SC_EEEEENS_10bfloat16_tESM_S2J_SM_NS2A_6fusion15FusionCallbacksIS2E_NS2K_17LinearCombinationIS2J_fS2J_fLNS_15FloatRoundStyleE2EEES2F_S2I_JEEENS4_5SM1004TMEM4LOAD26SM100_TMEM_LOAD_32dp32b32xENS4_13SM90_TMA_LOADENS1K_IS1M_NS1N_ILi16EEENSN_INS5_IJS1P_SO_EEENS5_IJSO_SC_EEEEEEENS4_39AutoVectorizingCopyWithAssumedAlignmentILi128EEENS4_14SM90_TMA_STOREES2Z_S31_S31_EEEvvEEEEvNT_6ParamsE --------------------------
	.section	.nv.shared._ZN7cutlass13device_kernelINS_4gemm6kernel13GemmUniversalIN4cute5tupleIJiiiiEEENS1_10collective13CollectiveMmaINS1_46MainloopSm100TmaUmmaWarpSpecializedBlockScaledILi18ELi2ELi2ENS5_IJNS4_1CILi4EEENSA_ILi1EEESC_EEEEENS5_IJNSA_ILi256EEENSA_ILi64EEENSA_ILi128EEEEEENS5_IJNS_12float_e2m1_tENS_13float_ue8m0_tEEEENS5_IJNS5_IJlSC_lEEENS4_6LayoutINS5_IJNS5_IJNS5_IJNSA_ILi32EEESB_EEEiEEESQ_NS5_IJSC_iEEEEEENS5_IJNS5_IJNS5_IJNSA_ILi16EEESB_EEEiEEENS5_IJNS5_IJNSA_ILi0EEESC_EEENSA_ILi512EEEEEENS5_IJSW_iEEEEEEEEEEESL_S13_NS4_8TiledMMAINS4_8MMA_AtomIJNS4_23SM100_MMA_MXF4_2x1SM_SSISJ_SJ_fSK_Li256ELi64ELi32ELNS4_4UMMA5MajorE0ELS18_0ELNS17_7ScaleInE0ELS19_0EEEEEENSN_INS5_IJSC_SC_SC_EEENS5_IJSW_SW_SW_EEEEENS5_IJNS4_10UnderscoreES1F_S1F_EEEEENS5_IJNS4_18SM100_TMA_2SM_LOADES1I_EEENS5_IJNS4_14ComposedLayoutINS4_7SwizzleILi2ELi4ELi3EEENS4_18smem_ptr_flag_bitsILi4EEENSN_INS5_IJNSA_ILi8EEESH_EEENS5_IJSH_SC_EEEEEEENSN_INS5_IJNS5_IJNS5_IJSP_SC_EEENS5_IJSO_NSA_ILi2EEEEEEEEESC_NS5_IJS1V_SC_EEEEEENS5_IJNS5_IJNS5_IJSU_SY_EEESX_EEESW_NS5_IJS1V_SY_EEEEEEEEEEEvNS4_8identityENS5_IJNS4_28SM100_TMA_2SM_LOAD_MULTICASTES27_EEES25_vS26_EENS_8epilogue10collective18CollectiveEpilogueINS2A_23Sm100TmaWarpSpecializedILi3ELi2ELi32ELb1ELb0EEEJNS5_IJSH_SG_SH_EEENS5_IJNSN_ISH_SC_EENSN_ISO_SC_EEEEENS_10bfloat16_tESM_S2J_SM_NS2A_6fusion15FusionCallbacksIS2E_NS2K_17LinearCombinationIS2J_fS2J_fLNS_15FloatRoundStyleE2EEES2F_S2I_JEEENS4_5SM1004TMEM4LOAD26SM100_TMEM_LOAD_32dp32b32xENS4_13SM90_TMA_LOADENS1K_IS1M_NS1N_ILi16EEENSN_INS5_IJS1P_SO_EEENS5_IJSO_SC_EEEEEEENS4_39AutoVectorizingCopyWithAssumedAlignmentILi128EEENS4_14SM90_TMA_STOREES2Z_S31_S31_EEEvvEEEEvNT_6ParamsE,"aw",@nobits
	.sectionflags	@""
	.align	16
	.zero		1024


//--------------------- .nv.shared.reserved.0     --------------------------
	.section	.nv.shared.reserved.0,"aw",@nobits
	.weak		__nv_reservedSMEM_offset_0_alias
	.size		__nv_reservedSMEM_offset_0_alias, 0, 64
	.other		__nv_reservedSMEM_offset_0_alias,@"STO_CUDA_RESERVED_SHARED STV_DEFAULT"
__nv_reservedSMEM_offset_0_alias:
	.zero		0
.nv.shared.reserved.0:
	.zero		64
	.weak		__nv_reservedSMEM_tcgen05_partition
	.type		__nv_reservedSMEM_tcgen05_partition,@object
	.size		__nv_reservedSMEM_tcgen05_partition,(.L_0 - __nv_reservedSMEM_tcgen05_partition)
__nv_reservedSMEM_tcgen05_partition:
	.zero		32
.L_0:


//--------------------- .nv.global                --------------------------
	.section	.nv.global,"aw",@nobits
.nv.global:
	.type		_ZN40_INTERNAL_db404b79_4_k_cu_9a37f7eb_298114cute1_E,@object
	.size		_ZN40_INTERNAL_db404b79_4_k_cu_9a37f7eb_298114cute1_E,(_ZN40_INTERNAL_db404b79_4_k_cu_9a37f7eb_298114cuda3std3__45__cpo6cbeginE - _ZN40_INTERNAL_db404b79_4_k_cu_9a37f7eb_298114cute1_E)
_ZN40_INTERNAL_db404b79_4_k_cu_9a37f7eb_298114cute1_E:
	.zero		1
	.type		_ZN40_INTERNAL_db404b79_4_k_cu_9a37f7eb_298114cuda3std3__45__cpo6cbeginE,@object
	.size		_ZN40_INTERNAL_db404b79_4_k_cu_9a37f7eb_298114cuda3std3__45__cpo6cbeginE,(_ZN40_INTERNAL_db404b79_4_k_cu_9a37f7eb_298114cuda3std3__48in_placeE - _ZN40_INTERNAL_db404b79_4_k_cu_9a37f7eb_298114cuda3std3__45__cpo6cbeginE)
_ZN40_INTERNAL_db404b79_4_k_cu_9a37f7eb_298114cuda3std3__45__cpo6cbeginE:
	.zero		1
	.type		_ZN40_INTERNAL_db404b79_4_k_cu_9a37f7eb_298114cuda3std3__48in_placeE,@object
	.size		_ZN40_INTERNAL_db404b79_4_k_cu_9a37f7eb_298114cuda3std3__48in_placeE,(_ZN40_INTERNAL_db404b79_4_k_cu_9a37f7eb_298114cuda3std6ranges3__45__cpo9iter_moveE - _ZN40_INTERNAL_db404b79_4_k_cu_9a37f7eb_298114cuda3std3__48in_placeE)
_ZN40_INTERNAL_db404b79_4_k_cu_9a37f7eb_298114cuda3std3__48in_placeE:
	.zero		1
	.type		_ZN40_INTERNAL_db404b79_4_k_cu_9a37f7eb_298114cuda3std6ranges3__45__cpo9iter_moveE,@object
	.size		_ZN40_INTERNAL_db404b79_4_k_cu_9a37f7eb_298114cuda3std6ranges3__45__cpo9iter_moveE,(_ZN40_INTERNAL_db404b79_4_k_cu_9a37f7eb_298114cuda3std3__45__cpo5beginE - _ZN40_INTERNAL_db404b79_4_k_cu_9a37f7eb_298114cuda3std6ranges3__45__cpo9iter_moveE)
_ZN40_INTERNAL_db404b79_4_k_cu_9a37f7eb_298114cuda3std6ranges3__45__cpo9iter_moveE:
	.zero		1
	.type		_ZN40_INTERNAL_db404b79_4_k_cu_9a37f7eb_298114cuda3std3__45__cpo5beginE,@object
	.size		_ZN40_INTERNAL_db404b79_4_k_cu_9a37f7eb_298114cuda3std3__45__cpo5beginE,(_ZN40_INTERNAL_db404b79_4_k_cu_9a37f7eb_298114cuda3std3__442_GLOBAL__N__db404b79_4_k_cu_9a37f7eb_298116ignoreE - _ZN40_INTERNAL_db404b79_4_k_cu_9a37f7eb_298114cuda3std3__45__cpo5beginE)
_ZN40_INTERNAL_db404b79_4_k_cu_9a37f7eb_298114cuda3std3__45__cpo5beginE:
	.zero		1
	.type		_ZN40_INTERNAL_db404b79_4_k_cu_9a37f7eb_298114cuda3std3__442_GLOBAL__N__db404b79_4_k_cu_9a37f7eb_298116ignoreE,@object
	.size		_ZN40_INTERNAL_db404b79_4_k_cu_9a37f7eb_298114cuda3std3__442_GLOBAL__N__db404b79_4_k_cu_9a37f7eb_298116ignoreE,(_ZN40_INTERNAL_db404b79_4_k_cu_9a37f7eb_298114cute7productE - _ZN40_INTERNAL_db404b79_4_k_cu_9a37f7eb_298114cuda3std3__442_GLOBAL__N__db404b79_4_k_cu_9a37f7eb_298116ignoreE)
_ZN40_INTERNAL_db404b79_4_k_cu_9a37f7eb_298114cuda3std3__442_GLOBAL__N__db404b79_4_k_cu_9a37f7eb_298116ignoreE:
	.zero		1
	.type		_ZN40_INTERNAL_db404b79_4_k_cu_9a37f7eb_298114cute7productE,@object
	.size		_ZN40_INTERNAL_db404b79_4_k_cu_9a37f7eb_298114cute7productE,(_ZN40_INTERNAL_db404b79_4_k_cu_9a37f7eb_298114cuda3std3__45__cpo3endE - _ZN40_INTERNAL_db404b79_4_k_cu_9a37f7eb_298114cute7productE)
_ZN40_INTERNAL_db404b79_4_k_cu_9a37f7eb_298114cute7productE:
	.zero		1
	.type		_ZN40_INTERNAL_db404b79_4_k_cu_9a37f7eb_298114cuda3std3__45__cpo3endE,@object
	.size		_ZN40_INTERNAL_db404b79_4_k_cu_9a37f7eb_298114cuda3std3__45__cpo3endE,(_ZN40_INTERNAL_db404b79_4_k_cu_9a37f7eb_298114cuda3std3__419piecewise_constructE - _ZN40_INTERNAL_db404b79_4_k_cu_9a37f7eb_298114cuda3std3__45__cpo3endE)
_ZN40_INTERNAL_db404b79_4_k_cu_9a37f7eb_298114cuda3std3__45__cpo3endE:
	.zero		1
	.type		_ZN40_INTERNAL_db404b79_4_k_cu_9a37f7eb_298114cuda3std3__419piecewise_constructE,@object
	.size		_ZN40_INTERNAL_db404b79_4_k_cu_9a37f7eb_298114cuda3std3__419piecewise_constructE,(_ZN40_INTERNAL_db404b79_4_k_cu_9a37f7eb_298114cuda3std3__45__cpo4cendE - _ZN40_INTERNAL_db404b79_4_k_cu_9a37f7eb_298114cuda3std3__419piecewise_constructE)
_ZN40_INTERNAL_db404b79_4_k_cu_9a37f7eb_298114cuda3std3__419piecewise_constructE:
	.zero		1
	.type		_ZN40_INTERNAL_db404b79_4_k_cu_9a37f7eb_298114cuda3std3__45__cpo4cendE,@object
	.size		_ZN40_INTERNAL_db404b79_4_k_cu_9a37f7eb_298114cuda3std3__45__cpo4cendE,(_ZN40_INTERNAL_db404b79_4_k_cu_9a37f7eb_298114cuda3std6ranges3__45__cpo4swapE - _ZN40_INTERNAL_db404b79_4_k_cu_9a37f7eb_298114cuda3std3__45__cpo4cendE)
_ZN40_INTERNAL_db404b79_4_k_cu_9a37f7eb_298114cuda3std3__45__cpo4cendE:
	.zero		1
	.type		_ZN40_INTERNAL_db404b79_4_k_cu_9a37f7eb_298114cuda3std6ranges3__45__cpo4swapE,@object
	.size		_ZN40_INTERNAL_db404b79_4_k_cu_9a37f7eb_298114cuda3std6ranges3__45__cpo4swapE,(.L_10 - _ZN40_INTERNAL_db404b79_4_k_cu_9a37f7eb_298114cuda3std6ranges3__45__cpo4swapE)
_ZN40_INTERNAL_db404b79_4_k_cu_9a37f7eb_298114cuda3std6ranges3__45__cpo4swapE:
	.zero		1
.L_10:


//--------------------- .nv.constant0._ZN7cutlass13device_kernelINS_4gemm6kernel13GemmUniversalIN4cute5tupleIJiiiiEEENS1_10collective13CollectiveMmaINS1_46MainloopSm100TmaUmmaWarpSpecializedBlockScaledILi18ELi2ELi2ENS5_IJNS4_1CILi4EEENSA_ILi1EEESC_EEEEENS5_IJNSA_ILi256EEENSA_ILi64EEENSA_ILi128EEEEEENS5_IJNS_12float_e2m1_tENS_13float_ue8m0_tEEEENS5_IJNS5_IJlSC_lEEENS4_6LayoutINS5_IJNS5_IJNS5_IJNSA_ILi32EEESB_EEEiEEESQ_NS5_IJSC_iEEEEEENS5_IJNS5_IJNS5_IJNSA_ILi16EEESB_EEEiEEENS5_IJNS5_IJNSA_ILi0EEESC_EEENSA_ILi512EEEEEENS5_IJSW_iEEEEEEEEEEESL_S13_NS4_8TiledMMAINS4_8MMA_AtomIJNS4_23SM100_MMA_MXF4_2x1SM_SSISJ_SJ_fSK_Li256ELi64ELi32ELNS4_4UMMA5MajorE0ELS18_0ELNS17_7ScaleInE0ELS19_0EEEEEENSN_INS5_IJSC_SC_SC_EEENS5_IJSW_SW_SW_EEEEENS5_IJNS4_10UnderscoreES1F_S1F_EEEEENS5_IJNS4_18SM100_TMA_2SM_LOADES1I_EEENS5_IJNS4_14ComposedLayoutINS4_7SwizzleILi2ELi4ELi3EEENS4_18smem_ptr_flag_bitsILi4EEENSN_INS5_IJNSA_ILi8EEESH_EEENS5_IJSH_SC_EEEEEEENSN_INS5_IJNS5_IJNS5_IJSP_SC_EEENS5_IJSO_NSA_ILi2EEEEEEEEESC_NS5_IJS1V_SC_EEEEEENS5_IJNS5_IJNS5_IJSU_SY_EEESX_EEESW_NS5_IJS1V_SY_EEEEEEEEEEEvNS4_8identityENS5_IJNS4_28SM100_TMA_2SM_LOAD_MULTICASTES27_EEES25_vS26_EENS_8epilogue10collective18CollectiveEpilogueINS2A_23Sm100TmaWarpSpecializedILi3ELi2ELi32ELb1ELb0EEEJNS5_IJSH_SG_SH_EEENS5_IJNSN_ISH_SC_EENSN_ISO_SC_EEEEENS_10bfloat16_tESM_S2J_SM_NS2A_6fusion15FusionCallbacksIS2E_NS2K_17LinearCombinationIS2J_fS2J_fLNS_15FloatRoundStyleE2EEES2F_S2I_JEEENS4_5SM1004TMEM4LOAD26SM100_TMEM_LOAD_32dp32b32xENS4_13SM90_TMA_LOADENS1K_IS1M_NS1N_ILi16EEENSN_INS5_IJS1P_SO_EEENS5_IJSO_SC_EEEEEEENS4_39AutoVectorizingCopyWithAssumedAlignmentILi128EEENS4_14SM90_TMA_STOREES2Z_S31_S31_EEEvvEEEEvNT_6ParamsE --------------------------
	.section	.nv.constant0._ZN7cutlass13device_kernelINS_4gemm6kernel13GemmUniversalIN4cute5tupleIJiiiiEEENS1_10collective13CollectiveMmaINS1_46MainloopSm100TmaUmmaWarpSpecializedBlockScaledILi18ELi2ELi2ENS5_IJNS4_1CILi4EEENSA_ILi1EEESC_EEEEENS5_IJNSA_ILi256EEENSA_ILi64EEENSA_ILi128EEEEEENS5_IJNS_12float_e2m1_tENS_13float_ue8m0_tEEEENS5_IJNS5_IJlSC_lEEENS4_6LayoutINS5_IJNS5_IJNS5_IJNSA_ILi32EEESB_EEEiEEESQ_NS5_IJSC_iEEEEEENS5_IJNS5_IJNS5_IJNSA_ILi16EEESB_EEEiEEENS5_IJNS5_IJNSA_ILi0EEESC_EEENSA_ILi512EEEEEENS5_IJSW_iEEEEEEEEEEESL_S13_NS4_8TiledMMAINS4_8MMA_AtomIJNS4_23SM100_MMA_MXF4_2x1SM_SSISJ_SJ_fSK_Li256ELi64ELi32ELNS4_4UMMA5MajorE0ELS18_0ELNS17_7ScaleInE0ELS19_0EEEEEENSN_INS5_IJSC_SC_SC_EEENS5_IJSW_SW_SW_EEEEENS5_IJNS4_10UnderscoreES1F_S1F_EEEEENS5_IJNS4_18SM100_TMA_2SM_LOADES1I_EEENS5_IJNS4_14ComposedLayoutINS4_7SwizzleILi2ELi4ELi3EEENS4_18smem_ptr_flag_bitsILi4EEENSN_INS5_IJNSA_ILi8EEESH_EEENS5_IJSH_SC_EEEEEEENSN_INS5_IJNS5_IJNS5_IJSP_SC_EEENS5_IJSO_NSA_ILi2EEEEEEEEESC_NS5_IJS1V_SC_EEEEEENS5_IJNS5_IJNS5_IJSU_SY_EEESX_EEESW_NS5_IJS1V_SY_EEEEEEEEEEEvNS4_8identityENS5_IJNS4_28SM100_TMA_2SM_LOAD_MULTICASTES27_EEES25_vS26_EENS_8epilogue10collective18CollectiveEpilogueINS2A_23Sm100TmaWarpSpecializedILi3ELi2ELi32ELb1ELb0EEEJNS5_IJSH_SG_SH_EEENS5_IJNSN_ISH_SC_EENSN_ISO_SC_EEEEENS_10bfloat16_tESM_S2J_SM_NS2A_6fusion15FusionCallbacksIS2E_NS2K_17LinearCombinationIS2J_fS2J_fLNS_15FloatRoundStyleE2EEES2F_S2I_JEEENS4_5SM1004TMEM4LOAD26SM100_TMEM_LOAD_32dp32b32xENS4_13SM90_TMA_LOADENS1K_IS1M_NS1N_ILi16EEENSN_INS5_IJS1P_SO_EEENS5_IJSO_SC_EEEEEEENS4_39AutoVectorizingCopyWithAssumedAlignmentILi128EEENS4_14SM90_TMA_STOREES2Z_S31_S31_EEEvvEEEEvNT_6ParamsE,"a",@progbits
	.sectionflags	@""
	.align	4
.nv.constant0._ZN7cutlass13device_kernelINS_4gemm6kernel13GemmUniversalIN4cute5tupleIJiiiiEEENS1_10collective13CollectiveMmaINS1_46MainloopSm100TmaUmmaWarpSpecializedBlockScaledILi18ELi2ELi2ENS5_IJNS4_1CILi4EEENSA_ILi1EEESC_EEEEENS5_IJNSA_ILi256EEENSA_ILi64EEENSA_ILi128EEEEEENS5_IJNS_12float_e2m1_tENS_13float_ue8m0_tEEEENS5_IJNS5_IJlSC_lEEENS4_6LayoutINS5_IJNS5_IJNS5_IJNSA_ILi32EEESB_EEEiEEESQ_NS5_IJSC_iEEEEEENS5_IJNS5_IJNS5_IJNSA_ILi16EEESB_EEEiEEENS5_IJNS5_IJNSA_ILi0EEESC_EEENSA_ILi512EEEEEENS5_IJSW_iEEEEEEEEEEESL_S13_NS4_8TiledMMAINS4_8MMA_AtomIJNS4_23SM100_MMA_MXF4_2x1SM_SSISJ_SJ_fSK_Li256ELi64ELi32ELNS4_4UMMA5MajorE0ELS18_0ELNS17_7ScaleInE0ELS19_0EEEEEENSN_INS5_IJSC_SC_SC_EEENS5_IJSW_SW_SW_EEEEENS5_IJNS4_10UnderscoreES1F_S1F_EEEEENS5_IJNS4_18SM100_TMA_2SM_LOADES1I_EEENS5_IJNS4_14ComposedLayoutINS4_7SwizzleILi2ELi4ELi3EEENS4_18smem_ptr_flag_bitsILi4EEENSN_INS5_IJNSA_ILi8EEESH_EEENS5_IJSH_SC_EEEEEEENSN_INS5_IJNS5_IJNS5_IJSP_SC_EEENS5_IJSO_NSA_ILi2EEEEEEEEESC_NS5_IJS1V_SC_EEEEEENS5_IJNS5_IJNS5_IJSU_SY_EEESX_EEESW_NS5_IJS1V_SY_EEEEEEEEEEEvNS4_8identityENS5_IJNS4_28SM100_TMA_2SM_LOAD_MULTICASTES27_EEES25_vS26_EENS_8epilogue10collective18CollectiveEpilogueINS2A_23Sm100TmaWarpSpecializedILi3ELi2ELi32ELb1ELb0EEEJNS5_IJSH_SG_SH_EEENS5_IJNSN_ISH_SC_EENSN_ISO_SC_EEEEENS_10bfloat16_tESM_S2J_SM_NS2A_6fusion15FusionCallbacksIS2E_NS2K_17LinearCombinationIS2J_fS2J_fLNS_15FloatRoundStyleE2EEES2F_S2I_JEEENS4_5SM1004TMEM4LOAD26SM100_TMEM_LOAD_32dp32b32xENS4_13SM90_TMA_LOADENS1K_IS1M_NS1N_ILi16EEENSN_INS5_IJS1P_SO_EEENS5_IJSO_SC_EEEEEEENS4_39AutoVectorizingCopyWithAssumedAlignmentILi128EEENS4_14SM90_TMA_STOREES2Z_S31_S31_EEEvvEEEEvNT_6ParamsE:
	.zero		3968


//--------------------- SYMBOLS --------------------------

	.type		.nv.reservedSmem.offset0,@object
	.size		.nv.reservedSmem.offset0,0x4
	.type		.nv.reservedSmem.cap,@object
	.size		.nv.reservedSmem.cap,0x4
	.type		__assertfail,@function
